//
// Generated by NVIDIA NVVM Compiler
//
// Compiler Build ID: CL-36424714
// Cuda compilation tools, release 13.0, V13.0.88
// Based on NVVM 20.0.0
//

.version 9.0
.target sm_100
.address_size 64

	// .globl	_Z6ditherPKfPfS1_iiii

.visible .entry _Z6ditherPKfPfS1_iiii(
	.param .u64 .ptr .align 1 _Z6ditherPKfPfS1_iiii_param_0,
	.param .u64 .ptr .align 1 _Z6ditherPKfPfS1_iiii_param_1,
	.param .u64 .ptr .align 1 _Z6ditherPKfPfS1_iiii_param_2,
	.param .u32 _Z6ditherPKfPfS1_iiii_param_3,
	.param .u32 _Z6ditherPKfPfS1_iiii_param_4,
	.param .u32 _Z6ditherPKfPfS1_iiii_param_5,
	.param .u32 _Z6ditherPKfPfS1_iiii_param_6
)
{
	.reg .pred 	%p<58>;
	.reg .b32 	%r<65>;
	.reg .b32 	%f<168>;
	.reg .b64 	%rd<78>;
	.reg .b64 	%fd<52>;

	ld.param.u64 	%rd10, [_Z6ditherPKfPfS1_iiii_param_0];
	ld.param.u64 	%rd11, [_Z6ditherPKfPfS1_iiii_param_1];
	ld.param.u64 	%rd12, [_Z6ditherPKfPfS1_iiii_param_2];
	ld.param.u32 	%r34, [_Z6ditherPKfPfS1_iiii_param_4];
	ld.param.u32 	%r35, [_Z6ditherPKfPfS1_iiii_param_5];
	ld.param.u32 	%r36, [_Z6ditherPKfPfS1_iiii_param_6];
	cvta.to.global.u64 	%rd1, %rd12;
	cvta.to.global.u64 	%rd2, %rd11;
	cvta.to.global.u64 	%rd3, %rd10;
	mov.u32 	%r37, %tid.x;
	mov.u32 	%r38, %ctaid.x;
	mov.u32 	%r1, %ntid.x;
	mad.lo.s32 	%r60, %r38, %r1, %r37;
	setp.ge.s32 	%p1, %r60, %r36;
	@%p1 bra 	$L__BB0_84;
	mul.lo.s32 	%r3, %r36, %r35;
	setp.ge.s32 	%p2, %r35, %r34;
	sub.s32 	%r4, %r3, %r36;
	sub.s32 	%r5, %r4, %r36;
	sub.s32 	%r6, %r5, %r36;
	mov.u32 	%r39, %nctaid.x;
	mul.lo.s32 	%r7, %r1, %r39;
	@%p2 bra 	$L__BB0_19;
	add.s32 	%r8, %r6, -1;
	add.s32 	%r9, %r5, -1;
$L__BB0_3:
	add.s32 	%r11, %r60, %r3;
	mul.wide.s32 	%rd68, %r11, 4;
	add.s64 	%rd69, %rd3, %rd68;
	ld.global.f32 	%f1, [%rd69];
	abs.f32 	%f141, %f1;
	setp.nan.f32 	%p44, %f141, %f141;
	@%p44 bra 	$L__BB0_18;
	setp.lt.s32 	%p45, %r35, 1;
	mov.f32 	%f155, 0f00000000;
	@%p45 bra 	$L__BB0_9;
	add.s32 	%r54, %r60, %r4;
	mul.wide.s32 	%rd70, %r54, 4;
	add.s64 	%rd4, %rd2, %rd70;
	ld.global.f32 	%f143, [%rd4];
	abs.f32 	%f144, %f143;
	setp.num.f32 	%p46, %f144, %f144;
	cvt.f64.f32 	%fd41, %f143;
	fma.rn.f64 	%fd42, %fd41, 0d3FDC000000000000, 0d0000000000000000;
	cvt.rn.f32.f64 	%f145, %fd42;
	selp.f32 	%f155, %f145, 0f00000000, %p46;
	setp.lt.s32 	%p47, %r60, 1;
	@%p47 bra 	$L__BB0_9;
	ld.global.f32 	%f3, [%rd4+-4];
	abs.f32 	%f146, %f3;
	setp.num.f32 	%p48, %f146, %f146;
	@%p48 bra 	$L__BB0_8;
	add.f32 	%f155, %f155, 0f00000000;
	bra.uni 	$L__BB0_9;
$L__BB0_8:
	cvt.f64.f32 	%fd43, %f3;
	cvt.f64.f32 	%fd44, %f155;
	fma.rn.f64 	%fd45, %fd43, 0d3FC8000000000000, %fd44;
	cvt.rn.f32.f64 	%f155, %fd45;
$L__BB0_9:
	setp.lt.s32 	%p49, %r35, 2;
	setp.lt.s32 	%p50, %r60, 1;
	or.pred  	%p51, %p49, %p50;
	@%p51 bra 	$L__BB0_13;
	add.s32 	%r55, %r9, %r60;
	mul.wide.s32 	%rd71, %r55, 4;
	add.s64 	%rd72, %rd2, %rd71;
	ld.global.f32 	%f7, [%rd72];
	abs.f32 	%f147, %f7;
	setp.num.f32 	%p52, %f147, %f147;
	@%p52 bra 	$L__BB0_12;
	add.f32 	%f155, %f155, 0f00000000;
	bra.uni 	$L__BB0_13;
$L__BB0_12:
	cvt.f64.f32 	%fd46, %f7;
	cvt.f64.f32 	%fd47, %f155;
	fma.rn.f64 	%fd48, %fd46, 0d3FD4000000000000, %fd47;
	cvt.rn.f32.f64 	%f155, %fd48;
$L__BB0_13:
	setp.lt.s32 	%p53, %r60, 1;
	setp.lt.s32 	%p54, %r35, 3;
	or.pred  	%p55, %p54, %p53;
	@%p55 bra 	$L__BB0_17;
	add.s32 	%r56, %r8, %r60;
	mul.wide.s32 	%rd73, %r56, 4;
	add.s64 	%rd74, %rd2, %rd73;
	ld.global.f32 	%f11, [%rd74];
	abs.f32 	%f148, %f11;
	setp.num.f32 	%p56, %f148, %f148;
	@%p56 bra 	$L__BB0_16;
	add.f32 	%f155, %f155, 0f00000000;
	bra.uni 	$L__BB0_17;
$L__BB0_16:
	cvt.f64.f32 	%fd49, %f11;
	cvt.f64.f32 	%fd50, %f155;
	fma.rn.f64 	%fd51, %fd49, 0d3FB0000000000000, %fd50;
	cvt.rn.f32.f64 	%f155, %fd51;
$L__BB0_17:
	add.f32 	%f149, %f1, %f155;
	mov.f32 	%f150, 0f3F000000;
	copysign.f32 	%f151, %f149, %f150;
	add.rz.f32 	%f152, %f149, %f151;
	cvt.rzi.f32.f32 	%f153, %f152;
	sub.f32 	%f154, %f149, %f153;
	add.s64 	%rd76, %rd2, %rd68;
	st.global.f32 	[%rd76], %f154;
	add.s64 	%rd77, %rd1, %rd68;
	st.global.f32 	[%rd77], %f153;
$L__BB0_18:
	add.s32 	%r60, %r60, %r7;
	setp.lt.s32 	%p57, %r60, %r36;
	@%p57 bra 	$L__BB0_3;
	bra.uni 	$L__BB0_84;
$L__BB0_19:
	sub.s32 	%r40, %r35, %r34;
	and.b32  	%r41, %r40, 1;
	setp.eq.b32 	%p3, %r41, 1;
	@%p3 bra 	$L__BB0_47;
	setp.gt.s32 	%p27, %r35, 0;
	@%p27 bra 	$L__BB0_21;
	bra.uni 	$L__BB0_44;
$L__BB0_21:
	setp.gt.u32 	%p30, %r35, 1;
	@%p30 bra 	$L__BB0_22;
	bra.uni 	$L__BB0_37;
$L__BB0_22:
	mul.wide.s32 	%rd64, %r36, 4;
$L__BB0_23:
	add.s32 	%r14, %r60, %r3;
	mul.wide.s32 	%rd57, %r14, 4;
	add.s64 	%rd58, %rd3, %rd57;
	ld.global.f32 	%f15, [%rd58];
	abs.f32 	%f128, %f15;
	setp.nan.f32 	%p36, %f128, %f128;
	@%p36 bra 	$L__BB0_36;
	add.s32 	%r50, %r60, %r4;
	mul.wide.s32 	%rd59, %r50, 4;
	add.s64 	%rd5, %rd2, %rd59;
	ld.global.f32 	%f129, [%rd5];
	abs.f32 	%f130, %f129;
	setp.num.f32 	%p37, %f130, %f130;
	cvt.f64.f32 	%fd30, %f129;
	fma.rn.f64 	%fd31, %fd30, 0d3FC8000000000000, 0d0000000000000000;
	cvt.rn.f32.f64 	%f131, %fd31;
	selp.f32 	%f158, %f131, 0f00000000, %p37;
	add.s32 	%r51, %r60, 1;
	setp.ge.s32 	%p38, %r51, %r36;
	@%p38 bra 	$L__BB0_28;
	ld.global.f32 	%f17, [%rd5+4];
	abs.f32 	%f132, %f17;
	setp.num.f32 	%p39, %f132, %f132;
	@%p39 bra 	$L__BB0_27;
	add.f32 	%f158, %f158, 0f00000000;
	bra.uni 	$L__BB0_28;
$L__BB0_27:
	cvt.f64.f32 	%fd32, %f17;
	cvt.f64.f32 	%fd33, %f158;
	fma.rn.f64 	%fd34, %fd32, 0d3FDC000000000000, %fd33;
	cvt.rn.f32.f64 	%f158, %fd34;
$L__BB0_28:
	add.s32 	%r52, %r60, %r5;
	mul.wide.s32 	%rd60, %r52, 4;
	add.s64 	%rd61, %rd2, %rd60;
	ld.global.f32 	%f21, [%rd61];
	abs.f32 	%f133, %f21;
	setp.num.f32 	%p40, %f133, %f133;
	@%p40 bra 	$L__BB0_30;
	add.f32 	%f160, %f158, 0f00000000;
	bra.uni 	$L__BB0_31;
$L__BB0_30:
	cvt.f64.f32 	%fd35, %f21;
	cvt.f64.f32 	%fd36, %f158;
	fma.rn.f64 	%fd37, %fd35, 0d3FD4000000000000, %fd36;
	cvt.rn.f32.f64 	%f160, %fd37;
$L__BB0_31:
	setp.eq.s32 	%p41, %r35, 2;
	@%p41 bra 	$L__BB0_35;
	add.s32 	%r53, %r60, %r6;
	mul.wide.s32 	%rd62, %r53, 4;
	add.s64 	%rd63, %rd2, %rd62;
	ld.global.f32 	%f25, [%rd63];
	abs.f32 	%f134, %f25;
	setp.num.f32 	%p42, %f134, %f134;
	@%p42 bra 	$L__BB0_34;
	add.f32 	%f160, %f160, 0f00000000;
	bra.uni 	$L__BB0_35;
$L__BB0_34:
	cvt.f64.f32 	%fd38, %f25;
	cvt.f64.f32 	%fd39, %f160;
	fma.rn.f64 	%fd40, %fd38, 0d3FB0000000000000, %fd39;
	cvt.rn.f32.f64 	%f160, %fd40;
$L__BB0_35:
	add.f32 	%f135, %f15, %f160;
	mov.f32 	%f136, 0f3F000000;
	copysign.f32 	%f137, %f135, %f136;
	add.rz.f32 	%f138, %f135, %f137;
	cvt.rzi.f32.f32 	%f139, %f138;
	sub.f32 	%f140, %f135, %f139;
	add.s64 	%rd65, %rd5, %rd64;
	st.global.f32 	[%rd65], %f140;
	add.s64 	%rd67, %rd1, %rd57;
	st.global.f32 	[%rd67], %f139;
$L__BB0_36:
	add.s32 	%r60, %r60, %r7;
	setp.lt.s32 	%p43, %r60, %r36;
	@%p43 bra 	$L__BB0_23;
	bra.uni 	$L__BB0_84;
$L__BB0_37:
	add.s32 	%r17, %r60, %r3;
	mul.wide.s32 	%rd50, %r17, 4;
	add.s64 	%rd51, %rd3, %rd50;
	ld.global.f32 	%f29, [%rd51];
	abs.f32 	%f117, %f29;
	setp.nan.f32 	%p31, %f117, %f117;
	@%p31 bra 	$L__BB0_43;
	add.s32 	%r48, %r60, %r4;
	mul.wide.s32 	%rd52, %r48, 4;
	add.s64 	%rd6, %rd2, %rd52;
	ld.global.f32 	%f118, [%rd6];
	abs.f32 	%f119, %f118;
	setp.num.f32 	%p32, %f119, %f119;
	cvt.f64.f32 	%fd25, %f118;
	fma.rn.f64 	%fd26, %fd25, 0d3FC8000000000000, 0d0000000000000000;
	cvt.rn.f32.f64 	%f120, %fd26;
	selp.f32 	%f161, %f120, 0f00000000, %p32;
	add.s32 	%r49, %r60, 1;
	setp.ge.s32 	%p33, %r49, %r36;
	@%p33 bra 	$L__BB0_42;
	ld.global.f32 	%f31, [%rd6+4];
	abs.f32 	%f121, %f31;
	setp.num.f32 	%p34, %f121, %f121;
	@%p34 bra 	$L__BB0_41;
	add.f32 	%f161, %f161, 0f00000000;
	bra.uni 	$L__BB0_42;
$L__BB0_41:
	cvt.f64.f32 	%fd27, %f31;
	cvt.f64.f32 	%fd28, %f161;
	fma.rn.f64 	%fd29, %fd27, 0d3FDC000000000000, %fd28;
	cvt.rn.f32.f64 	%f161, %fd29;
$L__BB0_42:
	add.f32 	%f122, %f29, %f161;
	mov.f32 	%f123, 0f3F000000;
	copysign.f32 	%f124, %f122, %f123;
	add.rz.f32 	%f125, %f122, %f124;
	cvt.rzi.f32.f32 	%f126, %f125;
	sub.f32 	%f127, %f122, %f126;
	mul.wide.s32 	%rd53, %r36, 4;
	add.s64 	%rd54, %rd6, %rd53;
	st.global.f32 	[%rd54], %f127;
	add.s64 	%rd56, %rd1, %rd50;
	st.global.f32 	[%rd56], %f126;
$L__BB0_43:
	add.s32 	%r60, %r60, %r7;
	setp.lt.s32 	%p35, %r60, %r36;
	@%p35 bra 	$L__BB0_37;
	bra.uni 	$L__BB0_84;
$L__BB0_44:
	add.s32 	%r20, %r60, %r3;
	mul.wide.s32 	%rd45, %r20, 4;
	add.s64 	%rd46, %rd3, %rd45;
	ld.global.f32 	%f35, [%rd46];
	abs.f32 	%f110, %f35;
	setp.nan.f32 	%p28, %f110, %f110;
	@%p28 bra 	$L__BB0_46;
	add.f32 	%f111, %f35, 0f00000000;
	mov.f32 	%f112, 0f3F000000;
	copysign.f32 	%f113, %f111, %f112;
	add.rz.f32 	%f114, %f111, %f113;
	cvt.rzi.f32.f32 	%f115, %f114;
	sub.f32 	%f116, %f111, %f115;
	add.s64 	%rd48, %rd2, %rd45;
	st.global.f32 	[%rd48], %f116;
	add.s64 	%rd49, %rd1, %rd45;
	st.global.f32 	[%rd49], %f115;
$L__BB0_46:
	add.s32 	%r60, %r60, %r7;
	setp.lt.s32 	%p29, %r60, %r36;
	@%p29 bra 	$L__BB0_44;
	bra.uni 	$L__BB0_84;
$L__BB0_47:
	setp.gt.s32 	%p4, %r35, 0;
	@%p4 bra 	$L__BB0_48;
	bra.uni 	$L__BB0_81;
$L__BB0_48:
	setp.gt.u32 	%p7, %r35, 1;
	@%p7 bra 	$L__BB0_49;
	bra.uni 	$L__BB0_74;
$L__BB0_49:
	setp.eq.s32 	%p13, %r35, 2;
	@%p13 bra 	$L__BB0_50;
	bra.uni 	$L__BB0_61;
$L__BB0_50:
	mul.wide.s32 	%rd41, %r36, 4;
$L__BB0_51:
	add.s32 	%r23, %r60, %r3;
	mul.wide.s32 	%rd36, %r23, 4;
	add.s64 	%rd37, %rd3, %rd36;
	ld.global.f32 	%f36, [%rd37];
	abs.f32 	%f98, %f36;
	setp.nan.f32 	%p21, %f98, %f98;
	@%p21 bra 	$L__BB0_60;
	add.s32 	%r46, %r60, %r4;
	mul.wide.s32 	%rd38, %r46, 4;
	add.s64 	%rd7, %rd2, %rd38;
	ld.global.f32 	%f99, [%rd7];
	abs.f32 	%f100, %f99;
	setp.num.f32 	%p22, %f100, %f100;
	cvt.f64.f32 	%fd17, %f99;
	fma.rn.f64 	%fd18, %fd17, 0d3FDC000000000000, 0d0000000000000000;
	cvt.rn.f32.f64 	%f101, %fd18;
	selp.f32 	%f162, %f101, 0f00000000, %p22;
	setp.lt.s32 	%p23, %r60, 1;
	@%p23 bra 	$L__BB0_56;
	ld.global.f32 	%f38, [%rd7+-4];
	abs.f32 	%f102, %f38;
	setp.num.f32 	%p24, %f102, %f102;
	@%p24 bra 	$L__BB0_55;
	add.f32 	%f162, %f162, 0f00000000;
	bra.uni 	$L__BB0_56;
$L__BB0_55:
	cvt.f64.f32 	%fd19, %f38;
	cvt.f64.f32 	%fd20, %f162;
	fma.rn.f64 	%fd21, %fd19, 0d3FC8000000000000, %fd20;
	cvt.rn.f32.f64 	%f162, %fd21;
$L__BB0_56:
	add.s32 	%r47, %r60, %r5;
	mul.wide.s32 	%rd39, %r47, 4;
	add.s64 	%rd40, %rd2, %rd39;
	ld.global.f32 	%f42, [%rd40];
	abs.f32 	%f103, %f42;
	setp.num.f32 	%p25, %f103, %f103;
	@%p25 bra 	$L__BB0_58;
	add.f32 	%f163, %f162, 0f00000000;
	bra.uni 	$L__BB0_59;
$L__BB0_58:
	cvt.f64.f32 	%fd22, %f42;
	cvt.f64.f32 	%fd23, %f162;
	fma.rn.f64 	%fd24, %fd22, 0d3FD4000000000000, %fd23;
	cvt.rn.f32.f64 	%f163, %fd24;
$L__BB0_59:
	add.f32 	%f104, %f36, %f163;
	mov.f32 	%f105, 0f3F000000;
	copysign.f32 	%f106, %f104, %f105;
	add.rz.f32 	%f107, %f104, %f106;
	cvt.rzi.f32.f32 	%f108, %f107;
	sub.f32 	%f109, %f104, %f108;
	add.s64 	%rd42, %rd7, %rd41;
	st.global.f32 	[%rd42], %f109;
	add.s64 	%rd44, %rd1, %rd36;
	st.global.f32 	[%rd44], %f108;
$L__BB0_60:
	add.s32 	%r60, %r60, %r7;
	setp.lt.s32 	%p26, %r60, %r36;
	@%p26 bra 	$L__BB0_51;
	bra.uni 	$L__BB0_84;
$L__BB0_61:
	add.s32 	%r26, %r60, %r3;
	mul.wide.s32 	%rd25, %r26, 4;
	add.s64 	%rd26, %rd3, %rd25;
	ld.global.f32 	%f46, [%rd26];
	abs.f32 	%f85, %f46;
	setp.nan.f32 	%p14, %f85, %f85;
	@%p14 bra 	$L__BB0_73;
	add.s32 	%r43, %r60, %r4;
	mul.wide.s32 	%rd27, %r43, 4;
	add.s64 	%rd8, %rd2, %rd27;
	ld.global.f32 	%f86, [%rd8];
	abs.f32 	%f87, %f86;
	setp.num.f32 	%p15, %f87, %f87;
	cvt.f64.f32 	%fd6, %f86;
	fma.rn.f64 	%fd7, %fd6, 0d3FDC000000000000, 0d0000000000000000;
	cvt.rn.f32.f64 	%f88, %fd7;
	selp.f32 	%f164, %f88, 0f00000000, %p15;
	setp.lt.s32 	%p16, %r60, 1;
	@%p16 bra 	$L__BB0_66;
	ld.global.f32 	%f48, [%rd8+-4];
	abs.f32 	%f89, %f48;
	setp.num.f32 	%p17, %f89, %f89;
	@%p17 bra 	$L__BB0_65;
	add.f32 	%f164, %f164, 0f00000000;
	bra.uni 	$L__BB0_66;
$L__BB0_65:
	cvt.f64.f32 	%fd8, %f48;
	cvt.f64.f32 	%fd9, %f164;
	fma.rn.f64 	%fd10, %fd8, 0d3FC8000000000000, %fd9;
	cvt.rn.f32.f64 	%f164, %fd10;
$L__BB0_66:
	add.s32 	%r44, %r60, %r5;
	mul.wide.s32 	%rd28, %r44, 4;
	add.s64 	%rd29, %rd2, %rd28;
	ld.global.f32 	%f52, [%rd29];
	abs.f32 	%f90, %f52;
	setp.num.f32 	%p18, %f90, %f90;
	@%p18 bra 	$L__BB0_68;
	add.f32 	%f165, %f164, 0f00000000;
	bra.uni 	$L__BB0_69;
$L__BB0_68:
	cvt.f64.f32 	%fd11, %f52;
	cvt.f64.f32 	%fd12, %f164;
	fma.rn.f64 	%fd13, %fd11, 0d3FD4000000000000, %fd12;
	cvt.rn.f32.f64 	%f165, %fd13;
$L__BB0_69:
	add.s32 	%r45, %r60, %r6;
	mul.wide.s32 	%rd30, %r45, 4;
	add.s64 	%rd31, %rd2, %rd30;
	ld.global.f32 	%f56, [%rd31];
	abs.f32 	%f91, %f56;
	setp.num.f32 	%p19, %f91, %f91;
	@%p19 bra 	$L__BB0_71;
	add.f32 	%f166, %f165, 0f00000000;
	bra.uni 	$L__BB0_72;
$L__BB0_71:
	cvt.f64.f32 	%fd14, %f56;
	cvt.f64.f32 	%fd15, %f165;
	fma.rn.f64 	%fd16, %fd14, 0d3FB0000000000000, %fd15;
	cvt.rn.f32.f64 	%f166, %fd16;
$L__BB0_72:
	add.f32 	%f92, %f46, %f166;
	mov.f32 	%f93, 0f3F000000;
	copysign.f32 	%f94, %f92, %f93;
	add.rz.f32 	%f95, %f92, %f94;
	cvt.rzi.f32.f32 	%f96, %f95;
	sub.f32 	%f97, %f92, %f96;
	mul.wide.s32 	%rd32, %r36, 4;
	add.s64 	%rd33, %rd8, %rd32;
	st.global.f32 	[%rd33], %f97;
	add.s64 	%rd35, %rd1, %rd25;
	st.global.f32 	[%rd35], %f96;
$L__BB0_73:
	add.s32 	%r60, %r60, %r7;
	setp.lt.s32 	%p20, %r60, %r36;
	@%p20 bra 	$L__BB0_61;
	bra.uni 	$L__BB0_84;
$L__BB0_74:
	add.s32 	%r29, %r60, %r3;
	mul.wide.s32 	%rd18, %r29, 4;
	add.s64 	%rd19, %rd3, %rd18;
	ld.global.f32 	%f60, [%rd19];
	abs.f32 	%f74, %f60;
	setp.nan.f32 	%p8, %f74, %f74;
	@%p8 bra 	$L__BB0_80;
	add.s32 	%r42, %r60, %r4;
	mul.wide.s32 	%rd20, %r42, 4;
	add.s64 	%rd9, %rd2, %rd20;
	ld.global.f32 	%f75, [%rd9];
	abs.f32 	%f76, %f75;
	setp.num.f32 	%p9, %f76, %f76;
	cvt.f64.f32 	%fd1, %f75;
	fma.rn.f64 	%fd2, %fd1, 0d3FDC000000000000, 0d0000000000000000;
	cvt.rn.f32.f64 	%f77, %fd2;
	selp.f32 	%f167, %f77, 0f00000000, %p9;
	setp.lt.s32 	%p10, %r60, 1;
	@%p10 bra 	$L__BB0_79;
	ld.global.f32 	%f62, [%rd9+-4];
	abs.f32 	%f78, %f62;
	setp.num.f32 	%p11, %f78, %f78;
	@%p11 bra 	$L__BB0_78;
	add.f32 	%f167, %f167, 0f00000000;
	bra.uni 	$L__BB0_79;
$L__BB0_78:
	cvt.f64.f32 	%fd3, %f62;
	cvt.f64.f32 	%fd4, %f167;
	fma.rn.f64 	%fd5, %fd3, 0d3FC8000000000000, %fd4;
	cvt.rn.f32.f64 	%f167, %fd5;
$L__BB0_79:
	add.f32 	%f79, %f60, %f167;
	mov.f32 	%f80, 0f3F000000;
	copysign.f32 	%f81, %f79, %f80;
	add.rz.f32 	%f82, %f79, %f81;
	cvt.rzi.f32.f32 	%f83, %f82;
	sub.f32 	%f84, %f79, %f83;
	mul.wide.s32 	%rd21, %r36, 4;
	add.s64 	%rd22, %rd9, %rd21;
	st.global.f32 	[%rd22], %f84;
	add.s64 	%rd24, %rd1, %rd18;
	st.global.f32 	[%rd24], %f83;
$L__BB0_80:
	add.s32 	%r60, %r60, %r7;
	setp.lt.s32 	%p12, %r60, %r36;
	@%p12 bra 	$L__BB0_74;
	bra.uni 	$L__BB0_84;
$L__BB0_81:
	add.s32 	%r32, %r60, %r3;
	mul.wide.s32 	%rd13, %r32, 4;
	add.s64 	%rd14, %rd3, %rd13;
	ld.global.f32 	%f66, [%rd14];
	abs.f32 	%f67, %f66;
	setp.nan.f32 	%p5, %f67, %f67;
	@%p5 bra 	$L__BB0_83;
	add.f32 	%f68, %f66, 0f00000000;
	mov.f32 	%f69, 0f3F000000;
	copysign.f32 	%f70, %f68, %f69;
	add.rz.f32 	%f71, %f68, %f70;
	cvt.rzi.f32.f32 	%f72, %f71;
	sub.f32 	%f73, %f68, %f72;
	add.s64 	%rd16, %rd2, %rd13;
	st.global.f32 	[%rd16], %f73;
	add.s64 	%rd17, %rd1, %rd13;
	st.global.f32 	[%rd17], %f72;
$L__BB0_83:
	add.s32 	%r60, %r60, %r7;
	setp.lt.s32 	%p6, %r60, %r36;
	@%p6 bra 	$L__BB0_81;
$L__BB0_84:
	ret;

}


// ===== COMPILED SASS (sm_100) =====

	.target	sm_100

	.elftype	@"ET_EXEC"


//--------------------- .note.nv.tkinfo           --------------------------
	.section	.note.nv.tkinfo,"",@"SHT_NOTE"
	.sectionflags	@"SHF_NOTE_NV_TKINFO"
	.tkinfo
        /*0018*/ 	.word	0x00000002
        /*0030*/ 	.string	""
        /*0030*/ 	.string	"ptxas"
        /*0030*/ 	.string	"Cuda compilation tools, release 13.0, V13.0.88"
        /*0030*/ 	.string	"Build cuda_13.0.r13.0/compiler.36424714_0"
        /*0030*/ 	.string	"-arch sm_100 -m 64 "



//--------------------- .note.nv.cuinfo           --------------------------
	.section	.note.nv.cuinfo,"",@"SHT_NOTE"
	.sectionflags	@"SHF_NOTE_NV_CUINFO"
        /*0018*/ 	.short	0x0002
        /*001a*/ 	.short	0x0064
        /*001c*/ 	.short	0x0082
	.zero		2


//--------------------- .nv.info                  --------------------------
	.section	.nv.info,"",@"SHT_CUDA_INFO"
	.align	4


	//----- nvinfo : EIATTR_REGCOUNT
	.align		4
        /*0000*/ 	.byte	0x04, 0x2f
        /*0002*/ 	.short	(.L_1 - .L_0)
	.align		4
.L_0:
        /*0004*/ 	.word	index@(_Z6ditherPKfPfS1_iiii)
        /*0008*/ 	.word	0x0000001c


	//----- nvinfo : EIATTR_FRAME_SIZE
	.align		4
.L_1:
        /*000c*/ 	.byte	0x04, 0x11
        /*000e*/ 	.short	(.L_3 - .L_2)
	.align		4
.L_2:
        /*0010*/ 	.word	index@(_Z6ditherPKfPfS1_iiii)
        /*0014*/ 	.word	0x00000000


	//----- nvinfo : EIATTR_MIN_STACK_SIZE
	.align		4
.L_3:
        /*0018*/ 	.byte	0x04, 0x12
        /*001a*/ 	.short	(.L_5 - .L_4)
	.align		4
.L_4:
        /*001c*/ 	.word	index@(_Z6ditherPKfPfS1_iiii)
        /*0020*/ 	.word	0x00000000
.L_5:


//--------------------- .nv.compat                --------------------------
	.section	.nv.compat,"",@"SHT_CUDA_COMPAT_INFO"
	.align	4
        /*0000*/ 	.byte	0x02, 0x09, 0x00, 0x00, 0x02, 0x02, 0x01, 0x00, 0x02, 0x05, 0x05, 0x00, 0x03, 0x07, 0x01, 0x01
        /*0010*/ 	.byte	0x02, 0x03, 0x00, 0x00, 0x02, 0x06, 0x01, 0x00, 0x04, 0x0b, 0x08, 0x00, 0x01, 0x00, 0x00, 0x00
        /*0020*/ 	.byte	0x00, 0x00, 0x00, 0x00


//--------------------- .nv.info._Z6ditherPKfPfS1_iiii --------------------------
	.section	.nv.info._Z6ditherPKfPfS1_iiii,"",@"SHT_CUDA_INFO"
	.sectionflags	@""
	.align	4


	//----- nvinfo : EIATTR_CUDA_API_VERSION
	.align		4
        /*0000*/ 	.byte	0x04, 0x37
        /*0002*/ 	.short	(.L_7 - .L_6)
.L_6:
        /*0004*/ 	.word	0x00000082


	//----- nvinfo : EIATTR_KPARAM_INFO
	.align		4
.L_7:
        /*0008*/ 	.byte	0x04, 0x17
        /*000a*/ 	.short	(.L_9 - .L_8)
.L_8:
        /*000c*/ 	.word	0x00000000
        /*0010*/ 	.short	0x0006
        /*0012*/ 	.short	0x0024
        /*0014*/ 	.byte	0x00, 0xf0, 0x11, 0x00


	//----- nvinfo : EIATTR_KPARAM_INFO
	.align		4
.L_9:
        /*0018*/ 	.byte	0x04, 0x17
        /*001a*/ 	.short	(.L_11 - .L_10)
.L_10:
        /*001c*/ 	.word	0x00000000
        /*0020*/ 	.short	0x0005
        /*0022*/ 	.short	0x0020
        /*0024*/ 	.byte	0x00, 0xf0, 0x11, 0x00


	//----- nvinfo : EIATTR_KPARAM_INFO
	.align		4
.L_11:
        /*0028*/ 	.byte	0x04, 0x17
        /*002a*/ 	.short	(.L_13 - .L_12)
.L_12:
        /*002c*/ 	.word	0x00000000
        /*0030*/ 	.short	0x0004
        /*0032*/ 	.short	0x001c
        /*0034*/ 	.byte	0x00, 0xf0, 0x11, 0x00


	//----- nvinfo : EIATTR_KPARAM_INFO
	.align		4
.L_13:
        /*0038*/ 	.byte	0x04, 0x17
        /*003a*/ 	.short	(.L_15 - .L_14)
.L_14:
        /*003c*/ 	.word	0x00000000
        /*0040*/ 	.short	0x0003
        /*0042*/ 	.short	0x0018
        /*0044*/ 	.byte	0x00, 0xf0, 0x11, 0x00


	//----- nvinfo : EIATTR_KPARAM_INFO
	.align		4
.L_15:
        /*0048*/ 	.byte	0x04, 0x17
        /*004a*/ 	.short	(.L_17 - .L_16)
.L_16:
        /*004c*/ 	.word	0x00000000
        /*0050*/ 	.short	0x0002
        /*0052*/ 	.short	0x0010
        /*0054*/ 	.byte	0x00, 0xf5, 0x21, 0x00


	//----- nvinfo : EIATTR_KPARAM_INFO
	.align		4
.L_17:
        /*0058*/ 	.byte	0x04, 0x17
        /*005a*/ 	.short	(.L_19 - .L_18)
.L_18:
        /*005c*/ 	.word	0x00000000
        /*0060*/ 	.short	0x0001
        /*0062*/ 	.short	0x0008
        /*0064*/ 	.byte	0x00, 0xf5, 0x21, 0x00


	//----- nvinfo : EIATTR_KPARAM_INFO
	.align		4
.L_19:
        /*0068*/ 	.byte	0x04, 0x17
        /*006a*/ 	.short	(.L_21 - .L_20)
.L_20:
        /*006c*/ 	.word	0x00000000
        /*0070*/ 	.short	0x0000
        /*0072*/ 	.short	0x0000
        /*0074*/ 	.byte	0x00, 0xf5, 0x21, 0x00


	//----- nvinfo : EIATTR_SPARSE_MMA_MASK
	.align		4
.L_21:
        /*0078*/ 	.byte	0x03, 0x50
        /*007a*/ 	.short	0x0000


	//----- nvinfo : EIATTR_MAXREG_COUNT
	.align		4
        /*007c*/ 	.byte	0x03, 0x1b
        /*007e*/ 	.short	0x00ff


	//----- nvinfo : EIATTR_MERCURY_ISA_VERSION
	.align		4
        /*0080*/ 	.byte	0x03, 0x5f
        /*0082*/ 	.short	0x0101


	//----- nvinfo : EIATTR_VRC_CTA_INIT_COUNT
	.align		4
        /*0084*/ 	.byte	0x02, 0x4a
	.zero		1
	.zero		1


	//----- nvinfo : EIATTR_EXIT_INSTR_OFFSETS
	.align		4
        /*0088*/ 	.byte	0x04, 0x1c
        /*008a*/ 	.short	(.L_23 - .L_22)


	//   ....[0]....
.L_22:
        /*008c*/ 	.word	0x00000070


	//   ....[1]....
        /*0090*/ 	.word	0x000005d0


	//   ....[2]....
        /*0094*/ 	.word	0x000007c0


	//   ....[3]....
        /*0098*/ 	.word	0x00000af0


	//   ....[4]....
        /*009c*/ 	.word	0x00000ec0


	//   ....[5]....
        /*00a0*/ 	.word	0x00001070


	//   ....[6]....
        /*00a4*/ 	.word	0x00001350


	//   ....[7]....
        /*00a8*/ 	.word	0x00001790


	//   ....[8]....
        /*00ac*/ 	.word	0x00001aa0


	//----- nvinfo : EIATTR_CRS_STACK_SIZE
	.align		4
.L_23:
        /*00b0*/ 	.byte	0x04, 0x1e
        /*00b2*/ 	.short	(.L_25 - .L_24)
.L_24:
        /*00b4*/ 	.word	0x00000000


	//----- nvinfo : EIATTR_CBANK_PARAM_SIZE
	.align		4
.L_25:
        /*00b8*/ 	.byte	0x03, 0x19
        /*00ba*/ 	.short	0x0028


	//----- nvinfo : EIATTR_PARAM_CBANK
	.align		4
        /*00bc*/ 	.byte	0x04, 0x0a
        /*00be*/ 	.short	(.L_27 - .L_26)
	.align		4
.L_26:
        /*00c0*/ 	.word	index@(.nv.constant0._Z6ditherPKfPfS1_iiii)
        /*00c4*/ 	.short	0x0380
        /*00c6*/ 	.short	0x0028


	//----- nvinfo : EIATTR_SW_WAR
	.align		4
.L_27:
        /*00c8*/ 	.byte	0x04, 0x36
        /*00ca*/ 	.short	(.L_29 - .L_28)
.L_28:
        /*00cc*/ 	.word	0x00000008
.L_29:


//--------------------- .nv.callgraph             --------------------------
	.section	.nv.callgraph,"",@"SHT_CUDA_CALLGRAPH"
	.align	4
	.sectionentsize	8
	.align		4
        /*0000*/ 	.word	0x00000000
	.align		4
        /*0004*/ 	.word	0xffffffff
	.align		4
        /*0008*/ 	.word	0x00000000
	.align		4
        /*000c*/ 	.word	0xfffffffe
	.align		4
        /*0010*/ 	.word	0x00000000
	.align		4
        /*0014*/ 	.word	0xfffffffd
	.align		4
        /*0018*/ 	.word	0x00000000
	.align		4
        /*001c*/ 	.word	0xfffffffc


//--------------------- .text._Z6ditherPKfPfS1_iiii --------------------------
	.section	.text._Z6ditherPKfPfS1_iiii,"ax",@progbits
	.align	128
        .global         _Z6ditherPKfPfS1_iiii
        .type           _Z6ditherPKfPfS1_iiii,@function
        .size           _Z6ditherPKfPfS1_iiii,(.L_x_47 - _Z6ditherPKfPfS1_iiii)
        .other          _Z6ditherPKfPfS1_iiii,@"STO_CUDA_ENTRY STV_DEFAULT"
_Z6ditherPKfPfS1_iiii:
.text._Z6ditherPKfPfS1_iiii:
[----:B------:R-:W-:Y:S01]  /*0000*/  LDC R1, c[0x0][0x37c] ;  /* 0x0000df00ff017b82 */ /* 0x000fe20000000800 */
[----:B------:R-:W0:Y:S07]  /*0010*/  S2R R2, SR_TID.X ;  /* 0x0000000000027919 */ /* 0x000e2e0000002100 */
[----:B------:R-:W0:Y:S01]  /*0020*/  S2UR UR4, SR_CTAID.X ;  /* 0x00000000000479c3 */ /* 0x000e220000002500 */
[----:B------:R-:W1:Y:S07]  /*0030*/  LDCU UR5, c[0x0][0x3a4] ;  /* 0x00007480ff0577ac */ /* 0x000e6e0008000800 */
[----:B------:R-:W0:Y:S02]  /*0040*/  LDC R3, c[0x0][0x360] ;  /* 0x0000d800ff037b82 */ /* 0x000e240000000800 */
[----:B0-----:R-:W-:-:S05]  /*0050*/  IMAD R2, R3, UR4, R2 ;  /* 0x0000000403027c24 */ /* 0x001fca000f8e0202 */
[----:B-1----:R-:W-:-:S13]  /*0060*/  ISETP.GE.AND P0, PT, R2, UR5, PT ;  /* 0x0000000502007c0c */ /* 0x002fda000bf06270 */
[----:B------:R-:W-:Y:S05]  /*0070*/  @P0 EXIT ;  /* 0x000000000000094d */ /* 0x000fea0003800000 */
[----:B------:R-:W0:Y:S01]  /*0080*/  LDCU UR9, c[0x0][0x3a0] ;  /* 0x00007400ff0977ac */ /* 0x000e220008000800 */
[----:B------:R-:W1:Y:S01]  /*0090*/  LDCU UR6, c[0x0][0x39c] ;  /* 0x00007380ff0677ac */ /* 0x000e620008000800 */
[----:B------:R-:W2:Y:S01]  /*00a0*/  LDCU UR8, c[0x0][0x370] ;  /* 0x00006e00ff0877ac */ /* 0x000ea20008000800 */
[----:B------:R-:W3:Y:S01]  /*00b0*/  LDCU.64 UR10, c[0x0][0x358] ;  /* 0x00006b00ff0a77ac */ /* 0x000ee20008000a00 */
[----:B0-----:R-:W-:Y:S02]  /*00c0*/  UIMAD UR7, UR5, UR9, -UR5 ;  /* 0x00000009050772a4 */ /* 0x001fe4000f8e0a05 */
[----:B-1----:R-:W-:Y:S02]  /*00d0*/  UISETP.GE.AND UP0, UPT, UR9, UR6, UPT ;  /* 0x000000060900728c */ /* 0x002fe4000bf06270 */
[----:B------:R-:W-:Y:S01]  /*00e0*/  UIADD3 UR4, UPT, UPT, UR7, -UR5, URZ ;  /* 0x8000000507047290 */ /* 0x000fe2000fffe0ff */
[----:B--2---:R-:W-:-:S03]  /*00f0*/  IMAD R0, R3, UR8, RZ ;  /* 0x0000000803007c24 */ /* 0x004fc6000f8e02ff */
[----:B------:R-:W-:-:S03]  /*0100*/  UIADD3 UR5, UPT, UPT, UR4, -UR5, URZ ;  /* 0x8000000504057290 */ /* 0x000fc6000fffe0ff */
[----:B---3--:R-:W-:Y:S09]  /*0110*/  BRA.U UP0, `(.L_x_0) ;  /* 0x0000000500307547 */ /* 0x008ff2000b800000 */
[----:B------:R-:W0:Y:S01]  /*0120*/  LDC.64 R4, c[0x0][0x388] ;  /* 0x0000e200ff047b82 */ /* 0x000e220000000a00 */
[----:B------:R-:W-:Y:S02]  /*0130*/  UIADD3 UR5, UPT, UPT, UR5, -0x1, URZ ;  /* 0xffffffff05057890 */ /* 0x000fe4000fffe0ff */
[----:B------:R-:W-:-:S05]  /*0140*/  UIADD3 UR4, UPT, UPT, UR4, -0x1, URZ ;  /* 0xffffffff04047890 */ /* 0x000fca000fffe0ff */
[----:B------:R-:W1:Y:S08]  /*0150*/  LDC.64 R6, c[0x0][0x380] ;  /* 0x0000e000ff067b82 */ /* 0x000e700000000a00 */
[----:B------:R-:W2:Y:S08]  /*0160*/  LDC.64 R8, c[0x0][0x390] ;  /* 0x0000e400ff087b82 */ /* 0x000eb00000000a00 */
[----:B------:R-:W3:Y:S02]  /*0170*/  LDC.64 R10, c[0x0][0x3a0] ;  /* 0x0000e800ff0a7b82 */ /* 0x000ee40000000a00 */
.L_x_9:
[----:B---3--:R-:W-:-:S04]  /*0180*/  IMAD R3, R11, R10, R2 ;  /* 0x0000000a0b037224 */ /* 0x008fc800078e0202 */
[----:B-1----:R-:W-:-:S06]  /*0190*/  IMAD.WIDE R12, R3, 0x4, R6 ;  /* 0x00000004030c7825 */ /* 0x002fcc00078e0206 */
[----:B------:R-:W3:Y:S01]  /*01a0*/  LDG.E R12, desc[UR10][R12.64] ;  /* 0x0000000a0c0c7981 */ /* 0x000ee2000c1e1900 */
[----:B------:R-:W-:Y:S01]  /*01b0*/  BSSY.RECONVERGENT B0, `(.L_x_1) ;  /* 0x000003e000007945 */ /* 0x000fe20003800200 */
[----:B---3--:R-:W-:-:S13]  /*01c0*/  FSETP.NAN.AND P0, PT, |R12|, |R12|, PT ;  /* 0x4000000c0c00720b */ /* 0x008fda0003f08200 */
[----:B------:R-:W-:Y:S05]  /*01d0*/  @P0 BRA `(.L_x_2) ;  /* 0x0000000000ec0947 */ /* 0x000fea0003800000 */
[----:B------:R-:W-:Y:S01]  /*01e0*/  ISETP.GE.AND P2, PT, R10, 0x1, PT ;  /* 0x000000010a00780c */ /* 0x000fe20003f46270 */
[----:B------:R-:W-:Y:S01]  /*01f0*/  HFMA2 R13, -RZ, RZ, 0, 0 ;  /* 0x00000000ff0d7431 */ /* 0x000fe200000001ff */
[----:B------:R-:W-:-:S04]  /*0200*/  ISETP.GE.AND P0, PT, R2, 0x1, PT ;  /* 0x000000010200780c */ /* 0x000fc80003f06270 */
[C---:B------:R-:W-:Y:S02]  /*0210*/  ISETP.LT.OR P1, PT, R10.reuse, 0x2, !P0 ;  /* 0x000000020a00780c */ /* 0x040fe40004721670 */
[----:B------:R-:W-:-:S05]  /*0220*/  ISETP.LT.OR P0, PT, R10, 0x3, !P0 ;  /* 0x000000030a00780c */ /* 0x000fca0004701670 */
[----:B------:R-:W-:Y:S08]  /*0230*/  @!P2 BRA `(.L_x_3) ;  /* 0x00000000004ca947 */ /* 0x000ff00003800000 */
[----:B------:R-:W-:-:S05]  /*0240*/  IADD3 R19, PT, PT, R2, UR7, RZ ;  /* 0x0000000702137c10 */ /* 0x000fca000fffe0ff */
[----:B0-----:R-:W-:-:S05]  /*0250*/  IMAD.WIDE R18, R19, 0x4, R4 ;  /* 0x0000000413127825 */ /* 0x001fca00078e0204 */
[----:B------:R-:W3:Y:S01]  /*0260*/  LDG.E R16, desc[UR10][R18.64] ;  /* 0x0000000a12107981 */ /* 0x000ee2000c1e1900 */
[----:B------:R-:W-:Y:S01]  /*0270*/  ISETP.GE.AND P3, PT, R2, 0x1, PT ;  /* 0x000000010200780c */ /* 0x000fe20003f66270 */
[----:B------:R-:W-:Y:S01]  /*0280*/  BSSY.RECONVERGENT B1, `(.L_x_3) ;  /* 0x000000e000017945 */ /* 0x000fe20003800200 */
[----:B---3--:R-:W0:Y:S01]  /*0290*/  F2F.F64.F32 R14, R16 ;  /* 0x00000010000e7310 */ /* 0x008e220000201800 */
[----:B------:R-:W-:Y:S01]  /*02a0*/  FSETP.NAN.AND P2, PT, |R16|, |R16|, PT ;  /* 0x400000101000720b */ /* 0x000fe20003f48200 */
[----:B0-----:R-:W-:-:S10]  /*02b0*/  DFMA R14, R14, 0.4375, RZ ;  /* 0x3fdc00000e0e782b */ /* 0x001fd400000000ff */
[----:B------:R-:W0:Y:S02]  /*02c0*/  F2F.F32.F64 R14, R14 ;  /* 0x0000000e000e7310 */ /* 0x000e240000301000 */
[----:B0-----:R-:W-:Y:S01]  /*02d0*/  FSEL R13, R14, RZ, !P2 ;  /* 0x000000ff0e0d7208 */ /* 0x001fe20005000000 */
[----:B------:R-:W-:Y:S06]  /*02e0*/  @!P3 BRA `(.L_x_4) ;  /* 0x00000000001cb947 */ /* 0x000fec0003800000 */
[----:B------:R-:W3:Y:S02]  /*02f0*/  LDG.E R18, desc[UR10][R18.64+-0x4] ;  /* 0xfffffc0a12127981 */ /* 0x000ee4000c1e1900 */
[----:B---3--:R-:W-:-:S13]  /*0300*/  FSETP.NAN.AND P2, PT, |R18|, |R18|, PT ;  /* 0x400000121200720b */ /* 0x008fda0003f48200 */
[----:B------:R-:W-:Y:S01]  /*0310*/  @P2 FADD R13, RZ, R13 ;  /* 0x0000000dff0d2221 */ /* 0x000fe20000000000 */
[----:B------:R-:W-:Y:S08]  /*0320*/  @!P2 F2F.F64.F32 R14, R18 ;  /* 0x00000012000ea310 */ /* 0x000ff00000201800 */
[----:B------:R-:W0:Y:S02]  /*0330*/  @!P2 F2F.F64.F32 R16, R13 ;  /* 0x0000000d0010a310 */ /* 0x000e240000201800 */
[----:B0-----:R-:W-:-:S06]  /*0340*/  @!P2 DFMA R14, R14, 0.1875, R16 ;  /* 0x3fc800000e0ea82b */ /* 0x001fcc0000000010 */
[----:B------:R0:W1:Y:S05]  /*0350*/  @!P2 F2F.F32.F64 R13, R14 ;  /* 0x0000000e000da310 */ /* 0x00006a0000301000 */
.L_x_4:
[----:B------:R-:W-:Y:S05]  /*0360*/  BSYNC.RECONVERGENT B1 ;  /* 0x0000000000017941 */ /* 0x000fea0003800200 */
.L_x_3:
[----:B------:R-:W-:Y:S04]  /*0370*/  BSSY.RECONVERGENT B1, `(.L_x_5) ;  /* 0x000000b000017945 */ /* 0x000fe80003800200 */
[----:B------:R-:W-:Y:S05]  /*0380*/  @P1 BRA `(.L_x_6) ;  /* 0x0000000000241947 */ /* 0x000fea0003800000 */
[----:B0-----:R-:W-:-:S05]  /*0390*/  IADD3 R15, PT, PT, R2, UR4, RZ ;  /* 0x00000004020f7c10 */ /* 0x001fca000fffe0ff */
[----:B------:R-:W-:-:S06]  /*03a0*/  IMAD.WIDE R14, R15, 0x4, R4 ;  /* 0x000000040f0e7825 */ /* 0x000fcc00078e0204 */
[----:B------:R-:W3:Y:S02]  /*03b0*/  LDG.E R14, desc[UR10][R14.64] ;  /* 0x0000000a0e0e7981 */ /* 0x000ee4000c1e1900 */
[----:B---3--:R-:W-:-:S13]  /*03c0*/  FSETP.NAN.AND P1, PT, |R14|, |R14|, PT ;  /* 0x4000000e0e00720b */ /* 0x008fda0003f28200 */
[----:B-1----:R-:W-:Y:S01]  /*03d0*/  @P1 FADD R13, RZ, R13 ;  /* 0x0000000dff0d1221 */ /* 0x002fe20000000000 */
[----:B------:R-:W-:Y:S08]  /*03e0*/  @!P1 F2F.F64.F32 R16, R14 ;  /* 0x0000000e00109310 */ /* 0x000ff00000201800 */
[----:B------:R-:W0:Y:S02]  /*03f0*/  @!P1 F2F.F64.F32 R18, R13 ;  /* 0x0000000d00129310 */ /* 0x000e240000201800 */
[----:B0-----:R-:W-:-:S06]  /*0400*/  @!P1 DFMA R16, R16, 0.3125, R18 ;  /* 0x3fd400001010982b */ /* 0x001fcc0000000012 */
[----:B------:R3:W4:Y:S05]  /*0410*/  @!P1 F2F.F32.F64 R13, R16 ;  /* 0x00000010000d9310 */ /* 0x00072a0000301000 */
.L_x_6:
[----:B------:R-:W-:Y:S05]  /*0420*/  BSYNC.RECONVERGENT B1 ;  /* 0x0000000000017941 */ /* 0x000fea0003800200 */
.L_x_5:
[----:B------:R-:W-:Y:S04]  /*0430*/  BSSY.RECONVERGENT B1, `(.L_x_7) ;  /* 0x000000b000017945 */ /* 0x000fe80003800200 */
[----:B------:R-:W-:Y:S05]  /*0440*/  @P0 BRA `(.L_x_8) ;  /* 0x0000000000240947 */ /* 0x000fea0003800000 */
[----:B0-----:R-:W-:-:S05]  /*0450*/  IADD3 R15, PT, PT, R2, UR5, RZ ;  /* 0x00000005020f7c10 */ /* 0x001fca000fffe0ff */
[----:B------:R-:W-:-:S06]  /*0460*/  IMAD.WIDE R14, R15, 0x4, R4 ;  /* 0x000000040f0e7825 */ /* 0x000fcc00078e0204 */
[----:B------:R-:W5:Y:S02]  /*0470*/  LDG.E R14, desc[UR10][R14.64] ;  /* 0x0000000a0e0e7981 */ /* 0x000f64000c1e1900 */
[----:B-----5:R-:W-:-:S13]  /*0480*/  FSETP.NAN.AND P0, PT, |R14|, |R14|, PT ;  /* 0x4000000e0e00720b */ /* 0x020fda0003f08200 */
[----:B-1--4-:R-:W-:Y:S01]  /*0490*/  @P0 FADD R13, RZ, R13 ;  /* 0x0000000dff0d0221 */ /* 0x012fe20000000000 */
[----:B---3--:R-:W-:Y:S08]  /*04a0*/  @!P0 F2F.F64.F32 R16, R14 ;  /* 0x0000000e00108310 */ /* 0x008ff00000201800 */
[----:B------:R-:W0:Y:S02]  /*04b0*/  @!P0 F2F.F64.F32 R18, R13 ;  /* 0x0000000d00128310 */ /* 0x000e240000201800 */
[----:B0-----:R-:W-:-:S06]  /*04c0*/  @!P0 DFMA R16, R16, 0.0625, R18 ;  /* 0x3fb000001010882b */ /* 0x001fcc0000000012 */
[----:B------:R0:W1:Y:S05]  /*04d0*/  @!P0 F2F.F32.F64 R13, R16 ;  /* 0x00000010000d8310 */ /* 0x00006a0000301000 */
.L_x_8:
[----:B------:R-:W-:Y:S05]  /*04e0*/  BSYNC.RECONVERGENT B1 ;  /* 0x0000000000017941 */ /* 0x000fea0003800200 */
.L_x_7:
[----:B01--4-:R-:W-:Y:S01]  /*04f0*/  FADD R14, R12, R13 ;  /* 0x0000000d0c0e7221 */ /* 0x013fe20000000000 */
[----:B------:R-:W-:-:S04]  /*0500*/  MOV R13, 0x3f000000 ;  /* 0x3f000000000d7802 */ /* 0x000fc80000000f00 */
[----:B------:R-:W-:-:S05]  /*0510*/  LOP3.LUT R13, R13, 0x80000000, R14, 0xb8, !PT ;  /* 0x800000000d0d7812 */ /* 0x000fca00078eb80e */
[----:B---3--:R-:W-:Y:S01]  /*0520*/  FADD.RZ R16, R14, R13 ;  /* 0x0000000d0e107221 */ /* 0x008fe2000000c000 */
[----:B------:R-:W-:-:S03]  /*0530*/  IMAD.WIDE R12, R3, 0x4, R4 ;  /* 0x00000004030c7825 */ /* 0x000fc600078e0204 */
[----:B------:R-:W0:Y:S02]  /*0540*/  FRND.TRUNC R17, R16 ;  /* 0x0000001000117307 */ /* 0x000e24000020d000 */
[----:B0-----:R-:W-:Y:S01]  /*0550*/  FADD R19, R14, -R17 ;  /* 0x800000110e137221 */ /* 0x001fe20000000000 */
[----:B--2---:R-:W-:-:S04]  /*0560*/  IMAD.WIDE R14, R3, 0x4, R8 ;  /* 0x00000004030e7825 */ /* 0x004fc800078e0208 */
[----:B------:R1:W-:Y:S04]  /*0570*/  STG.E desc[UR10][R12.64], R19 ;  /* 0x000000130c007986 */ /* 0x0003e8000c10190a */
[----:B------:R1:W-:Y:S02]  /*0580*/  STG.E desc[UR10][R14.64], R17 ;  /* 0x000000110e007986 */ /* 0x0003e4000c10190a */
.L_x_2:
[----:B------:R-:W-:Y:S05]  /*0590*/  BSYNC.RECONVERGENT B0 ;  /* 0x0000000000007941 */ /* 0x000fea0003800200 */
.L_x_1:
[----:B------:R-:W-:-:S04]  /*05a0*/  IADD3 R2, PT, PT, R0, R2, RZ ;  /* 0x0000000200027210 */ /* 0x000fc80007ffe0ff */
[----:B------:R-:W-:-:S13]  /*05b0*/  ISETP.GE.AND P0, PT, R2, R11, PT ;  /* 0x0000000b0200720c */ /* 0x000fda0003f06270 */
[----:B------:R-:W-:Y:S05]  /*05c0*/  @!P0 BRA `(.L_x_9) ;  /* 0xfffffff800ec8947 */ /* 0x000fea000383ffff */
[----:B------:R-:W-:Y:S05]  /*05d0*/  EXIT ;  /* 0x000000000000794d */ /* 0x000fea0003800000 */
.L_x_0:
[----:B------:R-:W-:-:S04]  /*05e0*/  UIADD3 UR6, UPT, UPT, UR9, -UR6, URZ ;  /* 0x8000000609067290 */ /* 0x000fc8000fffe0ff */
[----:B------:R-:W-:-:S04]  /*05f0*/  ULOP3.LUT UR6, UR6, 0x1, URZ, 0xc0, !UPT ;  /* 0x0000000106067892 */ /* 0x000fc8000f8ec0ff */
[----:B------:R-:W-:-:S09]  /*0600*/  UISETP.NE.U32.AND UP0, UPT, UR6, 0x1, UPT ;  /* 0x000000010600788c */ /* 0x000fd2000bf05070 */
[----:B------:R-:W-:Y:S05]  /*0610*/  BRA.U !UP0, `(.L_x_10) ;  /* 0x00000009082c7547 */ /* 0x000fea000b800000 */
[----:B------:R-:W0:Y:S01]  /*0620*/  LDC.64 R10, c[0x0][0x388] ;  /* 0x0000e200ff0a7b82 */ /* 0x000e220000000a00 */
[----:B------:R-:W-:-:S07]  /*0630*/  UISETP.GT.AND UP0, UPT, UR9, URZ, UPT ;  /* 0x000000ff0900728c */ /* 0x000fce000bf04270 */
[----:B------:R-:W1:Y:S08]  /*0640*/  LDC.64 R8, c[0x0][0x380] ;  /* 0x0000e000ff087b82 */ /* 0x000e700000000a00 */
[----:B------:R-:W2:Y:S08]  /*0650*/  LDC.64 R6, c[0x0][0x390] ;  /* 0x0000e400ff067b82 */ /* 0x000eb00000000a00 */
[----:B------:R-:W3:Y:S01]  /*0660*/  LDC.64 R4, c[0x0][0x3a0] ;  /* 0x0000e800ff047b82 */ /* 0x000ee20000000a00 */
[----:B------:R-:W-:Y:S05]  /*0670*/  BRA.U UP0, `(.L_x_11) ;  /* 0x0000000100547547 */ /* 0x000fea000b800000 */
.L_x_14:
[----:B-1-3--:R-:W-:-:S04]  /*0680*/  IMAD R15, R5, R4, R2 ;  /* 0x00000004050f7224 */ /* 0x00afc800078e0202 */
[----:B-1----:R-:W-:-:S06]  /*0690*/  IMAD.WIDE R12, R15, 0x4, R8 ;  /* 0x000000040f0c7825 */ /* 0x002fcc00078e0208 */
[----:B------:R-:W3:Y:S01]  /*06a0*/  LDG.E R12, desc[UR10][R12.64] ;  /* 0x0000000a0c0c7981 */ /* 0x000ee2000c1e1900 */
[----:B------:R-:W-:Y:S01]  /*06b0*/  IADD3 R2, PT, PT, R0, R2, RZ ;  /* 0x0000000200027210 */ /* 0x000fe20007ffe0ff */
[----:B------:R-:W-:Y:S03]  /*06c0*/  BSSY.RECONVERGENT B0, `(.L_x_12) ;  /* 0x000000e000007945 */ /* 0x000fe60003800200 */
[----:B------:R-:W-:Y:S02]  /*06d0*/  ISETP.GE.AND P1, PT, R2, R5, PT ;  /* 0x000000050200720c */ /* 0x000fe40003f26270 */
[----:B---3--:R-:W-:-:S13]  /*06e0*/  FSETP.NAN.AND P0, PT, |R12|, |R12|, PT ;  /* 0x4000000c0c00720b */ /* 0x008fda0003f08200 */
[----:B------:R-:W-:Y:S05]  /*06f0*/  @P0 BRA `(.L_x_13) ;  /* 0x0000000000280947 */ /* 0x000fea0003800000 */
[----:B------:R-:W-:Y:S01]  /*0700*/  FADD R3, RZ, R12 ;  /* 0x0000000cff037221 */ /* 0x000fe20000000000 */
[----:B------:R-:W-:-:S05]  /*0710*/  IMAD.MOV.U32 R12, RZ, RZ, 0x3f000000 ;  /* 0x3f000000ff0c7424 */ /* 0x000fca00078e00ff */
[----:B------:R-:W-:-:S05]  /*0720*/  LOP3.LUT R12, R12, 0x80000000, R3, 0xb8, !PT ;  /* 0x800000000c0c7812 */ /* 0x000fca00078eb803 */
[----:B------:R-:W-:Y:S01]  /*0730*/  FADD.RZ R16, R3, R12 ;  /* 0x0000000c03107221 */ /* 0x000fe2000000c000 */
[----:B0-----:R-:W-:-:S04]  /*0740*/  IMAD.WIDE R12, R15, 0x4, R10 ;  /* 0x000000040f0c7825 */ /* 0x001fc800078e020a */
[----:B--2---:R-:W-:Y:S01]  /*0750*/  IMAD.WIDE R14, R15, 0x4, R6 ;  /* 0x000000040f0e7825 */ /* 0x004fe200078e0206 */
[----:B------:R-:W0:Y:S03]  /*0760*/  FRND.TRUNC R16, R16 ;  /* 0x0000001000107307 */ /* 0x000e26000020d000 */
[----:B0-----:R-:W-:-:S05]  /*0770*/  FADD R3, R3, -R16 ;  /* 0x8000001003037221 */ /* 0x001fca0000000000 */
[----:B------:R1:W-:Y:S04]  /*0780*/  STG.E desc[UR10][R12.64], R3 ;  /* 0x000000030c007986 */ /* 0x0003e8000c10190a */
[----:B------:R1:W-:Y:S02]  /*0790*/  STG.E desc[UR10][R14.64], R16 ;  /* 0x000000100e007986 */ /* 0x0003e4000c10190a */
.L_x_13:
[----:B------:R-:W-:Y:S05]  /*07a0*/  BSYNC.RECONVERGENT B0 ;  /* 0x0000000000007941 */ /* 0x000fea0003800200 */
.L_x_12:
[----:B------:R-:W-:Y:S05]  /*07b0*/  @!P1 BRA `(.L_x_14) ;  /* 0xfffffffc00b09947 */ /* 0x000fea000383ffff */
[----:B------:R-:W-:Y:S05]  /*07c0*/  EXIT ;  /* 0x000000000000794d */ /* 0x000fea0003800000 */
.L_x_11:
[----:B------:R-:W4:Y:S01]  /*07d0*/  LDC.64 R12, c[0x0][0x388] ;  /* 0x0000e200ff0c7b82 */ /* 0x000f220000000a00 */
[----:B------:R-:W-:-:S07]  /*07e0*/  UISETP.GT.U32.AND UP0, UPT, UR9, 0x1, UPT ;  /* 0x000000010900788c */ /* 0x000fce000bf04070 */
[----:B---3--:R-:W3:Y:S08]  /*07f0*/  LDC.64 R4, c[0x0][0x388] ;  /* 0x0000e200ff047b82 */ /* 0x008ef00000000a00 */
[----:B------:R-:W3:Y:S08]  /*0800*/  LDC.64 R14, c[0x0][0x380] ;  /* 0x0000e000ff0e7b82 */ /* 0x000ef00000000a00 */
[----:B--2---:R-:W2:Y:S08]  /*0810*/  LDC.64 R6, c[0x0][0x380] ;  /* 0x0000e000ff067b82 */ /* 0x004eb00000000a00 */
[----:B------:R-:W2:Y:S08]  /*0820*/  LDC.64 R16, c[0x0][0x390] ;  /* 0x0000e400ff107b82 */ /* 0x000eb00000000a00 */
[----:B-1----:R-:W1:Y:S08]  /*0830*/  LDC.64 R8, c[0x0][0x390] ;  /* 0x0000e400ff087b82 */ /* 0x002e700000000a00 */
[----:B------:R-:W1:Y:S08]  /*0840*/  LDC.64 R18, c[0x0][0x3a0] ;  /* 0x0000e800ff127b82 */ /* 0x000e700000000a00 */
[----:B0-----:R-:W0:Y:S01]  /*0850*/  LDC.64 R10, c[0x0][0x3a0] ;  /* 0x0000e800ff0a7b82 */ /* 0x001e220000000a00 */
[----:B----4-:R-:W-:Y:S05]  /*0860*/  BRA.U UP0, `(.L_x_15) ;  /* 0x0000000100a47547 */ /* 0x010fea000b800000 */
.L_x_20:
[----:B-1----:R-:W-:-:S04]  /*0870*/  IMAD R3, R19, R18, R2 ;  /* 0x0000001213037224 */ /* 0x002fc800078e0202 */
[----:B--23--:R-:W-:-:S06]  /*0880*/  IMAD.WIDE R6, R3, 0x4, R14 ;  /* 0x0000000403067825 */ /* 0x00cfcc00078e020e */
[----:B------:R-:W2:Y:S01]  /*0890*/  LDG.E R6, desc[UR10][R6.64] ;  /* 0x0000000a06067981 */ /* 0x000ea2000c1e1900 */
[----:B------:R-:W-:Y:S01]  /*08a0*/  BSSY.RECONVERGENT B0, `(.L_x_16) ;  /* 0x0000021000007945 */ /* 0x000fe20003800200 */
[----:B--2---:R-:W-:-:S13]  /*08b0*/  FSETP.NAN.AND P0, PT, |R6|, |R6|, PT ;  /* 0x400000060600720b */ /* 0x004fda0003f08200 */
[----:B------:R-:W-:Y:S05]  /*08c0*/  @P0 BRA `(.L_x_17) ;  /* 0x0000000000780947 */ /* 0x000fea0003800000 */
[----:B------:R-:W-:-:S05]  /*08d0*/  IADD3 R5, PT, PT, R2, UR7, RZ ;  /* 0x0000000702057c10 */ /* 0x000fca000fffe0ff */
[----:B------:R-:W-:-:S05]  /*08e0*/  IMAD.WIDE R4, R5, 0x4, R12 ;  /* 0x0000000405047825 */ /* 0x000fca00078e020c */
[----:B------:R-:W2:Y:S01]  /*08f0*/  LDG.E R7, desc[UR10][R4.64] ;  /* 0x0000000a04077981 */ /* 0x000ea2000c1e1900 */
[----:B0-----:R-:W-:Y:S01]  /*0900*/  IADD3 R10, PT, PT, R2, 0x1, RZ ;  /* 0x00000001020a7810 */ /* 0x001fe20007ffe0ff */
[----:B------:R-:W-:Y:S03]  /*0910*/  BSSY.RECONVERGENT B1, `(.L_x_18) ;  /* 0x000000f000017945 */ /* 0x000fe60003800200 */
[----:B------:R-:W-:Y:S01]  /*0920*/  ISETP.GE.AND P1, PT, R10, R19, PT ;  /* 0x000000130a00720c */ /* 0x000fe20003f26270 */
[----:B--2---:R-:W0:Y:S01]  /*0930*/  F2F.F64.F32 R8, R7 ;  /* 0x0000000700087310 */ /* 0x004e220000201800 */
[----:B------:R-:W-:Y:S01]  /*0940*/  FSETP.NAN.AND P0, PT, |R7|, |R7|, PT ;  /* 0x400000070700720b */ /* 0x000fe20003f08200 */
[----:B0-----:R-:W-:-:S10]  /*0950*/  DFMA R8, R8, 0.1875, RZ ;  /* 0x3fc800000808782b */ /* 0x001fd400000000ff */
[----:B------:R-:W0:Y:S02]  /*0960*/  F2F.F32.F64 R8, R8 ;  /* 0x0000000800087310 */ /* 0x000e240000301000 */
[----:B0-----:R-:W-:Y:S01]  /*0970*/  FSEL R21, R8, RZ, !P0 ;  /* 0x000000ff08157208 */ /* 0x001fe20004000000 */
[----:B------:R-:W-:Y:S06]  /*0980*/  @P1 BRA `(.L_x_19) ;  /* 0x00000000001c1947 */ /* 0x000fec0003800000 */
[----:B------:R-:W2:Y:S02]  /*0990*/  LDG.E R7, desc[UR10][R4.64+0x4] ;  /* 0x0000040a04077981 */ /* 0x000ea4000c1e1900 */
[----:B--2---:R-:W-:-:S13]  /*09a0*/  FSETP.NAN.AND P0, PT, |R7|, |R7|, PT ;  /* 0x400000070700720b */ /* 0x004fda0003f08200 */
[----:B------:R-:W-:Y:S01]  /*09b0*/  @P0 FADD R21, RZ, R21 ;  /* 0x00000015ff150221 */ /* 0x000fe20000000000 */
[----:B------:R-:W-:Y:S08]  /*09c0*/  @!P0 F2F.F64.F32 R8, R7 ;  /* 0x0000000700088310 */ /* 0x000ff00000201800 */
[----:B------:R-:W0:Y:S02]  /*09d0*/  @!P0 F2F.F64.F32 R10, R21 ;  /* 0x00000015000a8310 */ /* 0x000e240000201800 */
[----:B0-----:R-:W-:-:S06]  /*09e0*/  @!P0 DFMA R8, R8, 0.4375, R10 ;  /* 0x3fdc00000808882b */ /* 0x001fcc000000000a */
[----:B------:R0:W1:Y:S05]  /*09f0*/  @!P0 F2F.F32.F64 R21, R8 ;  /* 0x0000000800158310 */ /* 0x00006a0000301000 */
.L_x_19:
[----:B------:R-:W-:Y:S05]  /*0a00*/  BSYNC.RECONVERGENT B1 ;  /* 0x0000000000017941 */ /* 0x000fea0003800200 */
.L_x_18:
[----:B-1----:R-:W-:Y:S01]  /*0a10*/  FADD R6, R6, R21 ;  /* 0x0000001506067221 */ /* 0x002fe20000000000 */
[----:B------:R-:W-:Y:S01]  /*0a20*/  MOV R7, 0x3f000000 ;  /* 0x3f00000000077802 */ /* 0x000fe20000000f00 */
[----:B------:R-:W-:-:S03]  /*0a30*/  IMAD.WIDE R4, R19, 0x4, R4 ;  /* 0x0000000413047825 */ /* 0x000fc600078e0204 */
[----:B------:R-:W-:-:S05]  /*0a40*/  LOP3.LUT R7, R7, 0x80000000, R6, 0xb8, !PT ;  /* 0x8000000007077812 */ /* 0x000fca00078eb806 */
[----:B0-----:R-:W-:-:S04]  /*0a50*/  FADD.RZ R8, R6, R7 ;  /* 0x0000000706087221 */ /* 0x001fc8000000c000 */
[----:B------:R-:W0:Y:S02]  /*0a60*/  FRND.TRUNC R9, R8 ;  /* 0x0000000800097307 */ /* 0x000e24000020d000 */
[----:B0-----:R-:W-:Y:S01]  /*0a70*/  FADD R11, R6, -R9 ;  /* 0x80000009060b7221 */ /* 0x001fe20000000000 */
[----:B------:R-:W-:-:S04]  /*0a80*/  IMAD.WIDE R6, R3, 0x4, R16 ;  /* 0x0000000403067825 */ /* 0x000fc800078e0210 */
[----:B------:R1:W-:Y:S04]  /*0a90*/  STG.E desc[UR10][R4.64], R11 ;  /* 0x0000000b04007986 */ /* 0x0003e8000c10190a */
[----:B------:R1:W-:Y:S02]  /*0aa0*/  STG.E desc[UR10][R6.64], R9 ;  /* 0x0000000906007986 */ /* 0x0003e4000c10190a */
.L_x_17:
[----:B------:R-:W-:Y:S05]  /*0ab0*/  BSYNC.RECONVERGENT B0 ;  /* 0x0000000000007941 */ /* 0x000fea0003800200 */
.L_x_16:
[----:B------:R-:W-:-:S04]  /*0ac0*/  IADD3 R2, PT, PT, R0, R2, RZ ;  /* 0x0000000200027210 */ /* 0x000fc80007ffe0ff */
[----:B------:R-:W-:-:S13]  /*0ad0*/  ISETP.GE.AND P0, PT, R2, R19, PT ;  /* 0x000000130200720c */ /* 0x000fda0003f06270 */
[----:B------:R-:W-:Y:S05]  /*0ae0*/  @!P0 BRA `(.L_x_20) ;  /* 0xfffffffc00608947 */ /* 0x000fea000383ffff */
[----:B------:R-:W-:Y:S05]  /*0af0*/  EXIT ;  /* 0x000000000000794d */ /* 0x000fea0003800000 */
.L_x_15:
[----:B0-----:R-:W-:-:S04]  /*0b00*/  IMAD R3, R11, R10, R2 ;  /* 0x0000000a0b037224 */ /* 0x001fc800078e0202 */
        /* <DEDUP_REMOVED lines=8> */
[----:B------:R-:W-:-:S04]  /*0b90*/  VIADD R21, R2, UR4 ;  /* 0x0000000402157c36 */ /* 0x000fc80008000000 */
[----:B------:R-:W-:-:S06]  /*0ba0*/  IMAD.WIDE R20, R21, 0x4, R4 ;  /* 0x0000000415147825 */ /* 0x000fcc00078e0204 */
[----:B------:R-:W3:Y:S01]  /*0bb0*/  LDG.E R20, desc[UR10][R20.64] ;  /* 0x0000000a14147981 */ /* 0x000ee2000c1e1900 */
[----:B------:R-:W-:Y:S01]  /*0bc0*/  IADD3 R22, PT, PT, R2, 0x1, RZ ;  /* 0x0000000102167810 */ /* 0x000fe20007ffe0ff */
[----:B------:R-:W-:Y:S03]  /*0bd0*/  BSSY.RECONVERGENT B1, `(.L_x_23) ;  /* 0x0000011000017945 */ /* 0x000fe60003800200 */
[----:B------:R-:W-:Y:S01]  /*0be0*/  ISETP.GE.AND P2, PT, R22, R11, PT ;  /* 0x0000000b1600720c */ /* 0x000fe20003f46270 */
[----:B--2---:R-:W1:Y:S01]  /*0bf0*/  F2F.F64.F32 R16, R15 ;  /* 0x0000000f00107310 */ /* 0x004e620000201800 */
[----:B------:R-:W-:Y:S02]  /*0c00*/  FSETP.NAN.AND P1, PT, |R15|, |R15|, PT ;  /* 0x4000000f0f00720b */ /* 0x000fe40003f28200 */
[----:B---3--:R-:W-:Y:S01]  /*0c10*/  FSETP.NAN.AND P0, PT, |R20|, |R20|, PT ;  /* 0x400000141400720b */ /* 0x008fe20003f08200 */
[----:B-1----:R-:W-:-:S12]  /*0c20*/  DFMA R18, R16, 0.1875, RZ ;  /* 0x3fc800001012782b */ /* 0x002fd800000000ff */
[----:B------:R-:W-:Y:S08]  /*0c30*/  @!P0 F2F.F64.F32 R16, R20 ;  /* 0x0000001400108310 */ /* 0x000ff00000201800 */
        /* <DEDUP_REMOVED lines=10> */
.L_x_24:
[----:B------:R-:W-:Y:S05]  /*0ce0*/  BSYNC.RECONVERGENT B1 ;  /* 0x0000000000017941 */ /* 0x000fea0003800200 */
.L_x_23:
[----:B01----:R-:W0:Y:S01]  /*0cf0*/  @!P0 F2F.F64.F32 R18, R22 ;  /* 0x0000001600128310 */ /* 0x003e220000201800 */
[----:B------:R-:W-:Y:S01]  /*0d00*/  @P0 FADD R15, RZ, R22 ;  /* 0x00000016ff0f0221 */ /* 0x000fe20000000000 */
[----:B------:R-:W-:Y:S01]  /*0d10*/  ISETP.NE.AND P1, PT, R10, 0x2, PT ;  /* 0x000000020a00780c */ /* 0x000fe20003f25270 */
[----:B0-----:R-:W-:-:S06]  /*0d20*/  @!P0 DFMA R16, R16, 0.3125, R18 ;  /* 0x3fd400001010882b */ /* 0x001fcc0000000012 */
[----:B------:R0:W1:Y:S06]  /*0d30*/  @!P0 F2F.F32.F64 R15, R16 ;  /* 0x00000010000f8310 */ /* 0x00006c0000301000 */
[----:B------:R-:W-:Y:S05]  /*0d40*/  @!P1 BRA `(.L_x_25) ;  /* 0x0000000000249947 */ /* 0x000fea0003800000 */
[----:B0-----:R-:W-:-:S05]  /*0d50*/  IADD3 R17, PT, PT, R2, UR5, RZ ;  /* 0x0000000502117c10 */ /* 0x001fca000fffe0ff */
[----:B------:R-:W-:-:S06]  /*0d60*/  IMAD.WIDE R16, R17, 0x4, R4 ;  /* 0x0000000411107825 */ /* 0x000fcc00078e0204 */
[----:B------:R-:W2:Y:S02]  /*0d70*/  LDG.E R16, desc[UR10][R16.64] ;  /* 0x0000000a10107981 */ /* 0x000ea4000c1e1900 */
[----:B--2---:R-:W-:-:S13]  /*0d80*/  FSETP.NAN.AND P0, PT, |R16|, |R16|, PT ;  /* 0x400000101000720b */ /* 0x004fda0003f08200 */
[----:B-1----:R-:W-:Y:S01]  /*0d90*/  @P0 FADD R15, RZ, R15 ;  /* 0x0000000fff0f0221 */ /* 0x002fe20000000000 */
[----:B------:R-:W-:Y:S08]  /*0da0*/  @!P0 F2F.F64.F32 R18, R16 ;  /* 0x0000001000128310 */ /* 0x000ff00000201800 */
[----:B------:R-:W0:Y:S02]  /*0db0*/  @!P0 F2F.F64.F32 R20, R15 ;  /* 0x0000000f00148310 */ /* 0x000e240000201800 */
[----:B0-----:R-:W-:-:S06]  /*0dc0*/  @!P0 DFMA R18, R18, 0.0625, R20 ;  /* 0x3fb000001212882b */ /* 0x001fcc0000000014 */
[----:B------:R2:W3:Y:S05]  /*0dd0*/  @!P0 F2F.F32.F64 R15, R18 ;  /* 0x00000012000f8310 */ /* 0x0004ea0000301000 */
.L_x_25:
[----:B-1-3--:R-:W-:Y:S01]  /*0de0*/  FADD R14, R14, R15 ;  /* 0x0000000f0e0e7221 */ /* 0x00afe20000000000 */
[----:B------:R-:W-:Y:S01]  /*0df0*/  MOV R15, 0x3f000000 ;  /* 0x3f000000000f7802 */ /* 0x000fe20000000f00 */
[----:B------:R-:W-:-:S03]  /*0e00*/  IMAD.WIDE R12, R11, 0x4, R12 ;  /* 0x000000040b0c7825 */ /* 0x000fc600078e020c */
[----:B------:R-:W-:-:S05]  /*0e10*/  LOP3.LUT R15, R15, 0x80000000, R14, 0xb8, !PT ;  /* 0x800000000f0f7812 */ /* 0x000fca00078eb80e */
[----:B0-----:R-:W-:-:S04]  /*0e20*/  FADD.RZ R16, R14, R15 ;  /* 0x0000000f0e107221 */ /* 0x001fc8000000c000 */
[----:B------:R-:W2:Y:S02]  /*0e30*/  FRND.TRUNC R17, R16 ;  /* 0x0000001000117307 */ /* 0x000ea4000020d000 */
[----:B--2---:R-:W-:Y:S01]  /*0e40*/  FADD R19, R14, -R17 ;  /* 0x800000110e137221 */ /* 0x004fe20000000000 */
[----:B------:R-:W-:-:S04]  /*0e50*/  IMAD.WIDE R14, R3, 0x4, R8 ;  /* 0x00000004030e7825 */ /* 0x000fc800078e0208 */
[----:B------:R0:W-:Y:S04]  /*0e60*/  STG.E desc[UR10][R12.64], R19 ;  /* 0x000000130c007986 */ /* 0x0001e8000c10190a */
[----:B------:R0:W-:Y:S02]  /*0e70*/  STG.E desc[UR10][R14.64], R17 ;  /* 0x000000110e007986 */ /* 0x0001e4000c10190a */
.L_x_22:
[----:B------:R-:W-:Y:S05]  /*0e80*/  BSYNC.RECONVERGENT B0 ;  /* 0x0000000000007941 */ /* 0x000fea0003800200 */
.L_x_21:
[----:B------:R-:W-:-:S04]  /*0e90*/  IADD3 R2, PT, PT, R0, R2, RZ ;  /* 0x0000000200027210 */ /* 0x000fc80007ffe0ff */
[----:B------:R-:W-:-:S13]  /*0ea0*/  ISETP.GE.AND P0, PT, R2, R11, PT ;  /* 0x0000000b0200720c */ /* 0x000fda0003f06270 */
[----:B------:R-:W-:Y:S05]  /*0eb0*/  @!P0 BRA `(.L_x_15) ;  /* 0xfffffffc00108947 */ /* 0x000fea000383ffff */
[----:B------:R-:W-:Y:S05]  /*0ec0*/  EXIT ;  /* 0x000000000000794d */ /* 0x000fea0003800000 */
.L_x_10:
[----:B------:R-:W0:Y:S01]  /*0ed0*/  LDC.64 R10, c[0x0][0x388] ;  /* 0x0000e200ff0a7b82 */ /* 0x000e220000000a00 */
[----:B------:R-:W-:-:S07]  /*0ee0*/  UISETP.GT.AND UP0, UPT, UR9, URZ, UPT ;  /* 0x000000ff0900728c */ /* 0x000fce000bf04270 */
[----:B------:R-:W1:Y:S08]  /*0ef0*/  LDC.64 R8, c[0x0][0x380] ;  /* 0x0000e000ff087b82 */ /* 0x000e700000000a00 */
[----:B------:R-:W2:Y:S08]  /*0f00*/  LDC.64 R6, c[0x0][0x390] ;  /* 0x0000e400ff067b82 */ /* 0x000eb00000000a00 */
[----:B------:R-:W3:Y:S01]  /*0f10*/  LDC.64 R4, c[0x0][0x3a0] ;  /* 0x0000e800ff047b82 */ /* 0x000ee20000000a00 */
[----:B------:R-:W-:Y:S05]  /*0f20*/  BRA.U UP0, `(.L_x_26) ;  /* 0x0000000100547547 */ /* 0x000fea000b800000 */
.L_x_29:
        /* <DEDUP_REMOVED lines=18> */
.L_x_28:
[----:B------:R-:W-:Y:S05]  /*1050*/  BSYNC.RECONVERGENT B0 ;  /* 0x0000000000007941 */ /* 0x000fea0003800200 */
.L_x_27:
[----:B------:R-:W-:Y:S05]  /*1060*/  @!P1 BRA `(.L_x_29) ;  /* 0xfffffffc00b09947 */ /* 0x000fea000383ffff */
[----:B------:R-:W-:Y:S05]  /*1070*/  EXIT ;  /* 0x000000000000794d */ /* 0x000fea0003800000 */
.L_x_26:
[----:B---3--:R-:W3:Y:S01]  /*1080*/  LDC.64 R4, c[0x0][0x388] ;  /* 0x0000e200ff047b82 */ /* 0x008ee20000000a00 */
[----:B------:R-:W-:-:S07]  /*1090*/  UISETP.GT.U32.AND UP0, UPT, UR9, 0x1, UPT ;  /* 0x000000010900788c */ /* 0x000fce000bf04070 */
[----:B--2---:R-:W2:Y:S08]  /*10a0*/  LDC.64 R6, c[0x0][0x380] ;  /* 0x0000e000ff067b82 */ /* 0x004eb00000000a00 */
[----:B-1----:R-:W1:Y:S08]  /*10b0*/  LDC.64 R8, c[0x0][0x390] ;  /* 0x0000e400ff087b82 */ /* 0x002e700000000a00 */
[----:B0-----:R-:W0:Y:S01]  /*10c0*/  LDC.64 R10, c[0x0][0x3a0] ;  /* 0x0000e800ff0a7b82 */ /* 0x001e220000000a00 */
[----:B------:R-:W-:Y:S05]  /*10d0*/  BRA.U UP0, `(.L_x_30) ;  /* 0x0000000100a07547 */ /* 0x000fea000b800000 */
.L_x_35:
[----:B0-----:R-:W-:-:S04]  /*10e0*/  IMAD R3, R11, R10, R2 ;  /* 0x0000000a0b037224 */ /* 0x001fc800078e0202 */
[----:B--2---:R-:W-:-:S05]  /*10f0*/  IMAD.WIDE R12, R3, 0x4, R6 ;  /* 0x00000004030c7825 */ /* 0x004fca00078e0206 */
[----:B------:R-:W2:Y:S01]  /*1100*/  LDG.E R19, desc[UR10][R12.64] ;  /* 0x0000000a0c137981 */ /* 0x000ea2000c1e1900 */
[----:B------:R-:W-:Y:S01]  /*1110*/  BSSY.RECONVERGENT B0, `(.L_x_31) ;  /* 0x0000020000007945 */ /* 0x000fe20003800200 */
[----:B--2---:R-:W-:-:S13]  /*1120*/  FSETP.NAN.AND P0, PT, |R19|, |R19|, PT ;  /* 0x400000131300720b */ /* 0x004fda0003f08200 */
[----:B------:R-:W-:Y:S05]  /*1130*/  @P0 BRA `(.L_x_32) ;  /* 0x0000000000740947 */ /* 0x000fea0003800000 */
[----:B------:R-:W-:-:S05]  /*1140*/  IADD3 R13, PT, PT, R2, UR7, RZ ;  /* 0x00000007020d7c10 */ /* 0x000fca000fffe0ff */
[----:B---3--:R-:W-:-:S05]  /*1150*/  IMAD.WIDE R12, R13, 0x4, R4 ;  /* 0x000000040d0c7825 */ /* 0x008fca00078e0204 */
[----:B------:R-:W2:Y:S01]  /*1160*/  LDG.E R16, desc[UR10][R12.64] ;  /* 0x0000000a0c107981 */ /* 0x000ea2000c1e1900 */
[----:B------:R-:W-:Y:S01]  /*1170*/  ISETP.GE.AND P1, PT, R2, 0x1, PT ;  /* 0x000000010200780c */ /* 0x000fe20003f26270 */
[----:B------:R-:W-:Y:S01]  /*1180*/  BSSY.RECONVERGENT B1, `(.L_x_33) ;  /* 0x000000e000017945 */ /* 0x000fe20003800200 */
[----:B--2---:R-:W0:Y:S01]  /*1190*/  F2F.F64.F32 R14, R16 ;  /* 0x00000010000e7310 */ /* 0x004e220000201800 */
[----:B------:R-:W-:Y:S01]  /*11a0*/  FSETP.NAN.AND P0, PT, |R16|, |R16|, PT ;  /* 0x400000101000720b */ /* 0x000fe20003f08200 */
[----:B0-----:R-:W-:-:S10]  /*11b0*/  DFMA R14, R14, 0.4375, RZ ;  /* 0x3fdc00000e0e782b */ /* 0x001fd400000000ff */
[----:B------:R-:W0:Y:S02]  /*11c0*/  F2F.F32.F64 R14, R14 ;  /* 0x0000000e000e7310 */ /* 0x000e240000301000 */
[----:B0-----:R-:W-:Y:S01]  /*11d0*/  FSEL R18, R14, RZ, !P0 ;  /* 0x000000ff0e127208 */ /* 0x001fe20004000000 */
[----:B------:R-:W-:Y:S06]  /*11e0*/  @!P1 BRA `(.L_x_34) ;  /* 0x00000000001c9947 */ /* 0x000fec0003800000 */
[----:B------:R-:W2:Y:S02]  /*11f0*/  LDG.E R20, desc[UR10][R12.64+-0x4] ;  /* 0xfffffc0a0c147981 */ /* 0x000ea4000c1e1900 */
[----:B--2---:R-:W-:-:S13]  /*1200*/  FSETP.NAN.AND P0, PT, |R20|, |R20|, PT ;  /* 0x400000141400720b */ /* 0x004fda0003f08200 */
[----:B------:R-:W-:Y:S01]  /*1210*/  @P0 FADD R18, RZ, R18 ;  /* 0x00000012ff120221 */ /* 0x000fe20000000000 */
[----:B------:R-:W-:Y:S08]  /*1220*/  @!P0 F2F.F64.F32 R14, R20 ;  /* 0x00000014000e8310 */ /* 0x000ff00000201800 */
[----:B------:R-:W0:Y:S02]  /*1230*/  @!P0 F2F.F64.F32 R16, R18 ;  /* 0x0000001200108310 */ /* 0x000e240000201800 */
[----:B0-----:R-:W-:-:S06]  /*1240*/  @!P0 DFMA R14, R14, 0.1875, R16 ;  /* 0x3fc800000e0e882b */ /* 0x001fcc0000000010 */
[----:B------:R0:W2:Y:S05]  /*1250*/  @!P0 F2F.F32.F64 R18, R14 ;  /* 0x0000000e00128310 */ /* 0x0000aa0000301000 */
.L_x_34:
[----:B------:R-:W-:Y:S05]  /*1260*/  BSYNC.RECONVERGENT B1 ;  /* 0x0000000000017941 */ /* 0x000fea0003800200 */
.L_x_33:
[----:B--2---:R-:W-:Y:S01]  /*1270*/  FADD R18, R19, R18 ;  /* 0x0000001213127221 */ /* 0x004fe20000000000 */
[----:B0-----:R-:W-:Y:S01]  /*1280*/  MOV R15, 0x3f000000 ;  /* 0x3f000000000f7802 */ /* 0x001fe20000000f00 */
[----:B------:R-:W-:-:S03]  /*1290*/  IMAD.WIDE R12, R11, 0x4, R12 ;  /* 0x000000040b0c7825 */ /* 0x000fc600078e020c */
[----:B------:R-:W-:-:S05]  /*12a0*/  LOP3.LUT R15, R15, 0x80000000, R18, 0xb8, !PT ;  /* 0x800000000f0f7812 */ /* 0x000fca00078eb812 */
[----:B------:R-:W-:Y:S01]  /*12b0*/  FADD.RZ R16, R18, R15 ;  /* 0x0000000f12107221 */ /* 0x000fe2000000c000 */
[----:B-1----:R-:W-:-:S03]  /*12c0*/  IMAD.WIDE R14, R3, 0x4, R8 ;  /* 0x00000004030e7825 */ /* 0x002fc600078e0208 */
[----:B------:R-:W0:Y:S02]  /*12d0*/  FRND.TRUNC R17, R16 ;  /* 0x0000001000117307 */ /* 0x000e24000020d000 */
[----:B0-----:R-:W-:-:S05]  /*12e0*/  FADD R19, R18, -R17 ;  /* 0x8000001112137221 */ /* 0x001fca0000000000 */
[----:B------:R0:W-:Y:S04]  /*12f0*/  STG.E desc[UR10][R12.64], R19 ;  /* 0x000000130c007986 */ /* 0x0001e8000c10190a */
[----:B------:R0:W-:Y:S02]  /*1300*/  STG.E desc[UR10][R14.64], R17 ;  /* 0x000000110e007986 */ /* 0x0001e4000c10190a */
.L_x_32:
[----:B------:R-:W-:Y:S05]  /*1310*/  BSYNC.RECONVERGENT B0 ;  /* 0x0000000000007941 */ /* 0x000fea0003800200 */
.L_x_31:
[----:B------:R-:W-:-:S04]  /*1320*/  IADD3 R2, PT, PT, R0, R2, RZ ;  /* 0x0000000200027210 */ /* 0x000fc80007ffe0ff */
[----:B------:R-:W-:-:S13]  /*1330*/  ISETP.GE.AND P0, PT, R2, R11, PT ;  /* 0x0000000b0200720c */ /* 0x000fda0003f06270 */
[----:B------:R-:W-:Y:S05]  /*1340*/  @!P0 BRA `(.L_x_35) ;  /* 0xfffffffc00648947 */ /* 0x000fea000383ffff */
[----:B------:R-:W-:Y:S05]  /*1350*/  EXIT ;  /* 0x000000000000794d */ /* 0x000fea0003800000 */
.L_x_30:
[----:B0-----:R-:W0:Y:S01]  /*1360*/  LDC.64 R10, c[0x0][0x388] ;  /* 0x0000e200ff0a7b82 */ /* 0x001e220000000a00 */
[----:B------:R-:W-:-:S07]  /*1370*/  UISETP.NE.AND UP0, UPT, UR9, 0x2, UPT ;  /* 0x000000020900788c */ /* 0x000fce000bf05270 */
[----:B------:R-:W4:Y:S08]  /*1380*/  LDC.64 R12, c[0x0][0x388] ;  /* 0x0000e200ff0c7b82 */ /* 0x000f300000000a00 */
[----:B-1----:R-:W1:Y:S08]  /*1390*/  LDC.64 R8, c[0x0][0x380] ;  /* 0x0000e000ff087b82 */ /* 0x002e700000000a00 */
[----:B------:R-:W0:Y:S08]  /*13a0*/  LDC.64 R14, c[0x0][0x380] ;  /* 0x0000e000ff0e7b82 */ /* 0x000e300000000a00 */
[----:B--2---:R-:W2:Y:S08]  /*13b0*/  LDC.64 R6, c[0x0][0x390] ;  /* 0x0000e400ff067b82 */ /* 0x004eb00000000a00 */
[----:B------:R-:W0:Y:S08]  /*13c0*/  LDC.64 R16, c[0x0][0x390] ;  /* 0x0000e400ff107b82 */ /* 0x000e300000000a00 */
[----:B---3--:R-:W3:Y:S08]  /*13d0*/  LDC.64 R4, c[0x0][0x3a0] ;  /* 0x0000e800ff047b82 */ /* 0x008ef00000000a00 */
[----:B------:R-:W0:Y:S01]  /*13e0*/  LDC.64 R18, c[0x0][0x3a0] ;  /* 0x0000e800ff127b82 */ /* 0x000e220000000a00 */
[----:B----4-:R-:W-:Y:S05]  /*13f0*/  BRA.U !UP0, `(.L_x_36) ;  /* 0x0000000108e87547 */ /* 0x010fea000b800000 */
.L_x_41:
[----:B---3--:R-:W-:-:S04]  /*1400*/  IMAD R3, R5, R4, R2 ;  /* 0x0000000405037224 */ /* 0x008fc800078e0202 */
[----:B01----:R-:W-:-:S06]  /*1410*/  IMAD.WIDE R16, R3, 0x4, R8 ;  /* 0x0000000403107825 */ /* 0x003fcc00078e0208 */
[----:B------:R-:W3:Y:S01]  /*1420*/  LDG.E R16, desc[UR10][R16.64] ;  /* 0x0000000a10107981 */ /* 0x000ee2000c1e1900 */
[----:B------:R-:W-:Y:S01]  /*1430*/  BSSY.RECONVERGENT B0, `(.L_x_37) ;  /* 0x0000032000007945 */ /* 0x000fe20003800200 */
[----:B---3--:R-:W-:-:S13]  /*1440*/  FSETP.NAN.AND P0, PT, |R16|, |R16|, PT ;  /* 0x400000101000720b */ /* 0x008fda0003f08200 */
[----:B------:R-:W-:Y:S05]  /*1450*/  @P0 BRA `(.L_x_38) ;  /* 0x0000000000bc0947 */ /* 0x000fea0003800000 */
[----:B------:R-:W-:-:S05]  /*1460*/  IADD3 R13, PT, PT, R2, UR7, RZ ;  /* 0x00000007020d7c10 */ /* 0x000fca000fffe0ff */
[----:B------:R-:W-:Y:S01]  /*1470*/  IMAD.WIDE R12, R13, 0x4, R10 ;  /* 0x000000040d0c7825 */ /* 0x000fe200078e020a */
[----:B------:R-:W-:-:S04]  /*1480*/  IADD3 R23, PT, PT, R2, UR4, RZ ;  /* 0x0000000402177c10 */ /* 0x000fc8000fffe0ff */
[----:B------:R-:W3:Y:S01]  /*1490*/  LDG.E R18, desc[UR10][R12.64] ;  /* 0x0000000a0c127981 */ /* 0x000ee2000c1e1900 */
[----:B------:R-:W-:-:S06]  /*14a0*/  IMAD.WIDE R22, R23, 0x4, R10 ;  /* 0x0000000417167825 */ /* 0x000fcc00078e020a */
[----:B------:R-:W4:Y:S01]  /*14b0*/  LDG.E R23, desc[UR10][R22.64] ;  /* 0x0000000a16177981 */ /* 0x000f22000c1e1900 */
[----:B------:R-:W-:-:S04]  /*14c0*/  VIADD R25, R2, UR5 ;  /* 0x0000000502197c36 */ /* 0x000fc80008000000 */
[----:B------:R-:W-:-:S05]  /*14d0*/  IMAD.WIDE R24, R25, 0x4, R10 ;  /* 0x0000000419187825 */ /* 0x000fca00078e020a */
[----:B------:R0:W5:Y:S01]  /*14e0*/  LDG.E R17, desc[UR10][R24.64] ;  /* 0x0000000a18117981 */ /* 0x000162000c1e1900 */
[----:B------:R-:W-:Y:S01]  /*14f0*/  ISETP.GE.AND P1, PT, R2, 0x1, PT ;  /* 0x000000010200780c */ /* 0x000fe20003f26270 */
[----:B------:R-:W-:Y:S01]  /*1500*/  BSSY.RECONVERGENT B1, `(.L_x_39) ;  /* 0x0000010000017945 */ /* 0x000fe20003800200 */
[----:B---3--:R-:W1:Y:S01]  /*1510*/  F2F.F64.F32 R14, R18 ;  /* 0x00000012000e7310 */ /* 0x008e620000201800 */
[----:B------:R-:W-:Y:S02]  /*1520*/  FSETP.NAN.AND P0, PT, |R18|, |R18|, PT ;  /* 0x400000121200720b */ /* 0x000fe40003f08200 */
[----:B----4-:R-:W-:Y:S01]  /*1530*/  FSETP.NAN.AND P2, PT, |R23|, |R23|, PT ;  /* 0x400000171700720b */ /* 0x010fe20003f48200 */
[----:B-1----:R-:W-:-:S12]  /*1540*/  DFMA R20, R14, 0.4375, RZ ;  /* 0x3fdc00000e14782b */ /* 0x002fd800000000ff */
[----:B------:R-:W-:Y:S08]  /*1550*/  @!P2 F2F.F64.F32 R14, R23 ;  /* 0x00000017000ea310 */ /* 0x000ff00000201800 */
[----:B------:R-:W1:Y:S02]  /*1560*/  F2F.F32.F64 R20, R20 ;  /* 0x0000001400147310 */ /* 0x000e640000301000 */
[----:B-1----:R-:W-:Y:S01]  /*1570*/  FSEL R22, R20, RZ, !P0 ;  /* 0x000000ff14167208 */ /* 0x002fe20004000000 */
[----:B0-----:R-:W-:Y:S06]  /*1580*/  @!P1 BRA `(.L_x_40) ;  /* 0x00000000001c9947 */ /* 0x001fec0003800000 */
[----:B------:R-:W3:Y:S02]  /*1590*/  LDG.E R23, desc[UR10][R12.64+-0x4] ;  /* 0xfffffc0a0c177981 */ /* 0x000ee4000c1e1900 */
[----:B---3--:R-:W-:-:S13]  /*15a0*/  FSETP.NAN.AND P0, PT, |R23|, |R23|, PT ;  /* 0x400000171700720b */ /* 0x008fda0003f08200 */
[----:B------:R-:W-:Y:S01]  /*15b0*/  @P0 FADD R22, RZ, R22 ;  /* 0x00000016ff160221 */ /* 0x000fe20000000000 */
[----:B------:R-:W-:Y:S08]  /*15c0*/  @!P0 F2F.F64.F32 R18, R23 ;  /* 0x0000001700128310 */ /* 0x000ff00000201800 */
[----:B------:R-:W0:Y:S02]  /*15d0*/  @!P0 F2F.F64.F32 R20, R22 ;  /* 0x0000001600148310 */ /* 0x000e240000201800 */
[----:B0-----:R-:W-:-:S06]  /*15e0*/  @!P0 DFMA R18, R18, 0.1875, R20 ;  /* 0x3fc800001212882b */ /* 0x001fcc0000000014 */
[----:B------:R0:W1:Y:S05]  /*15f0*/  @!P0 F2F.F32.F64 R22, R18 ;  /* 0x0000001200168310 */ /* 0x00006a0000301000 */
.L_x_40:
[----:B------:R-:W-:Y:S05]  /*1600*/  BSYNC.RECONVERGENT B1 ;  /* 0x0000000000017941 */ /* 0x000fea0003800200 */
.L_x_39:
[----:B01----:R-:W0:Y:S01]  /*1610*/  @!P2 F2F.F64.F32 R18, R22 ;  /* 0x000000160012a310 */ /* 0x003e220000201800 */
[----:B------:R-:W-:Y:S01]  /*1620*/  @P2 FADD R23, RZ, R22 ;  /* 0x00000016ff172221 */ /* 0x000fe20000000000 */
[----:B-----5:R-:W-:Y:S01]  /*1630*/  FSETP.NAN.AND P0, PT, |R17|, |R17|, PT ;  /* 0x400000111100720b */ /* 0x020fe20003f08200 */
[----:B------:R-:W-:Y:S01]  /*1640*/  IMAD.WIDE R12, R5, 0x4, R12 ;  /* 0x00000004050c7825 */ /* 0x000fe200078e020c */
[----:B0-----:R-:W-:-:S11]  /*1650*/  @!P2 DFMA R14, R14, 0.3125, R18 ;  /* 0x3fd400000e0ea82b */ /* 0x001fd60000000012 */
[----:B------:R-:W-:Y:S08]  /*1660*/  @!P0 F2F.F64.F32 R18, R17 ;  /* 0x0000001100128310 */ /* 0x000ff00000201800 */
[----:B------:R2:W0:Y:S02]  /*1670*/  @!P2 F2F.F32.F64 R23, R14 ;  /* 0x0000000e0017a310 */ /* 0x0004240000301000 */
[----:B--2---:R-:W-:-:S06]  /*1680*/  IMAD.WIDE R14, R3, 0x4, R6 ;  /* 0x00000004030e7825 */ /* 0x004fcc00078e0206 */
[----:B0-----:R-:W0:Y:S02]  /*1690*/  @!P0 F2F.F64.F32 R20, R23 ;  /* 0x0000001700148310 */ /* 0x001e240000201800 */
[----:B0-----:R-:W-:Y:S01]  /*16a0*/  @!P0 DFMA R18, R18, 0.0625, R20 ;  /* 0x3fb000001212882b */ /* 0x001fe20000000014 */
[----:B------:R-:W-:-:S06]  /*16b0*/  @P0 FADD R21, RZ, R23 ;  /* 0x00000017ff150221 */ /* 0x000fcc0000000000 */
[----:B------:R-:W0:Y:S02]  /*16c0*/  @!P0 F2F.F32.F64 R21, R18 ;  /* 0x0000001200158310 */ /* 0x000e240000301000 */
[----:B0-----:R-:W-:Y:S01]  /*16d0*/  FADD R21, R16, R21 ;  /* 0x0000001510157221 */ /* 0x001fe20000000000 */
[----:B------:R-:W-:-:S04]  /*16e0*/  MOV R16, 0x3f000000 ;  /* 0x3f00000000107802 */ /* 0x000fc80000000f00 */
[----:B------:R-:W-:-:S05]  /*16f0*/  LOP3.LUT R16, R16, 0x80000000, R21, 0xb8, !PT ;  /* 0x8000000010107812 */ /* 0x000fca00078eb815 */
[----:B------:R-:W-:-:S06]  /*1700*/  FADD.RZ R16, R21, R16 ;  /* 0x0000001015107221 */ /* 0x000fcc000000c000 */
[----:B------:R-:W0:Y:S02]  /*1710*/  FRND.TRUNC R16, R16 ;  /* 0x0000001000107307 */ /* 0x000e24000020d000 */
[----:B0-----:R-:W-:-:S05]  /*1720*/  FADD R21, R21, -R16 ;  /* 0x8000001015157221 */ /* 0x001fca0000000000 */
[----:B------:R0:W-:Y:S04]  /*1730*/  STG.E desc[UR10][R12.64], R21 ;  /* 0x000000150c007986 */ /* 0x0001e8000c10190a */
[----:B------:R0:W-:Y:S02]  /*1740*/  STG.E desc[UR10][R14.64], R16 ;  /* 0x000000100e007986 */ /* 0x0001e4000c10190a */
.L_x_38:
[----:B------:R-:W-:Y:S05]  /*1750*/  BSYNC.RECONVERGENT B0 ;  /* 0x0000000000007941 */ /* 0x000fea0003800200 */
.L_x_37:
[----:B------:R-:W-:-:S04]  /*1760*/  IADD3 R2, PT, PT, R0, R2, RZ ;  /* 0x0000000200027210 */ /* 0x000fc80007ffe0ff */
[----:B------:R-:W-:-:S13]  /*1770*/  ISETP.GE.AND P0, PT, R2, R5, PT ;  /* 0x000000050200720c */ /* 0x000fda0003f06270 */
[----:B------:R-:W-:Y:S05]  /*1780*/  @!P0 BRA `(.L_x_41) ;  /* 0xfffffffc001c8947 */ /* 0x000fea000383ffff */
[----:B------:R-:W-:Y:S05]  /*1790*/  EXIT ;  /* 0x000000000000794d */ /* 0x000fea0003800000 */
.L_x_36:
[----:B0-----:R-:W-:-:S04]  /*17a0*/  IMAD R3, R19, R18, R2 ;  /* 0x0000001213037224 */ /* 0x001fc800078e0202 */
[----:B--2---:R-:W-:-:S06]  /*17b0*/  IMAD.WIDE R6, R3, 0x4, R14 ;  /* 0x0000000403067825 */ /* 0x004fcc00078e020e */
[----:B------:R-:W2:Y:S01]  /*17c0*/  LDG.E R6, desc[UR10][R6.64] ;  /* 0x0000000a06067981 */ /* 0x000ea2000c1e1900 */
[----:B------:R-:W-:Y:S01]  /*17d0*/  BSSY.RECONVERGENT B0, `(.L_x_42) ;  /* 0x0000029000007945 */ /* 0x000fe20003800200 */
[----:B--2---:R-:W-:-:S13]  /*17e0*/  FSETP.NAN.AND P0, PT, |R6|, |R6|, PT ;  /* 0x400000060600720b */ /* 0x004fda0003f08200 */
[----:B------:R-:W-:Y:S05]  /*17f0*/  @P0 BRA `(.L_x_43) ;  /* 0x0000000000980947 */ /* 0x000fea0003800000 */
[----:B---3--:R-:W-:-:S05]  /*1800*/  IADD3 R5, PT, PT, R2, UR7, RZ ;  /* 0x0000000702057c10 */ /* 0x008fca000fffe0ff */
[----:B------:R-:W-:Y:S01]  /*1810*/  IMAD.WIDE R4, R5, 0x4, R12 ;  /* 0x0000000405047825 */ /* 0x000fe200078e020c */
[----:B------:R-:W-:-:S04]  /*1820*/  IADD3 R21, PT, PT, R2, UR4, RZ ;  /* 0x0000000402157c10 */ /* 0x000fc8000fffe0ff */
[----:B------:R-:W1:Y:S01]  /*1830*/  LDG.E R7, desc[UR10][R4.64] ;  /* 0x0000000a04077981 */ /* 0x000e62000c1e1900 */
[----:B------:R-:W-:-:S06]  /*1840*/  IMAD.WIDE R20, R21, 0x4, R12 ;  /* 0x0000000415147825 */ /* 0x000fcc00078e020c */
[----:B------:R-:W2:Y:S01]  /*1850*/  LDG.E R20, desc[UR10][R20.64] ;  /* 0x0000000a14147981 */ /* 0x000ea2000c1e1900 */
[----:B------:R-:W-:Y:S01]  /*1860*/  ISETP.GE.AND P1, PT, R2, 0x1, PT ;  /* 0x000000010200780c */ /* 0x000fe20003f26270 */
[----:B------:R-:W-:Y:S01]  /*1870*/  BSSY.RECONVERGENT B1, `(.L_x_44) ;  /* 0x0000010000017945 */ /* 0x000fe20003800200 */
[----:B-1----:R-:W0:Y:S01]  /*1880*/  F2F.F64.F32 R8, R7 ;  /* 0x0000000700087310 */ /* 0x002e220000201800 */
[----:B------:R-:W-:Y:S02]  /*1890*/  FSETP.NAN.AND P0, PT, |R7|, |R7|, PT ;  /* 0x400000070700720b */ /* 0x000fe40003f08200 */
[----:B--2---:R-:W-:Y:S01]  /*18a0*/  FSETP.NAN.AND P2, PT, |R20|, |R20|, PT ;  /* 0x400000141400720b */ /* 0x004fe20003f48200 */
[----:B0-----:R-:W-:-:S12]  /*18b0*/  DFMA R10, R8, 0.4375, RZ ;  /* 0x3fdc0000080a782b */ /* 0x001fd800000000ff */
[----:B------:R-:W-:Y:S08]  /*18c0*/  @!P2 F2F.F64.F32 R8, R20 ;  /* 0x000000140008a310 */ /* 0x000ff00000201800 */
        /* <DEDUP_REMOVED lines=9> */
[----:B------:R0:W1:Y:S05]  /*1960*/  @!P0 F2F.F32.F64 R22, R10 ;  /* 0x0000000a00168310 */ /* 0x00006a0000301000 */
.L_x_45:
[----:B------:R-:W-:Y:S05]  /*1970*/  BSYNC.RECONVERGENT B1 ;  /* 0x0000000000017941 */ /* 0x000fea0003800200 */
.L_x_44:
[----:B01----:R-:W0:Y:S01]  /*1980*/  @!P2 F2F.F64.F32 R10, R22 ;  /* 0x00000016000aa310 */ /* 0x003e220000201800 */
[----:B------:R-:W-:Y:S01]  /*1990*/  @P2 FADD R7, RZ, R22 ;  /* 0x00000016ff072221 */ /* 0x000fe20000000000 */
[----:B------:R-:W-:Y:S01]  /*19a0*/  IMAD.WIDE R4, R19, 0x4, R4 ;  /* 0x0000000413047825 */ /* 0x000fe200078e0204 */
[----:B0-----:R-:W-:-:S06]  /*19b0*/  @!P2 DFMA R8, R8, 0.3125, R10 ;  /* 0x3fd400000808a82b */ /* 0x001fcc000000000a */
[----:B------:R-:W0:Y:S02]  /*19c0*/  @!P2 F2F.F32.F64 R7, R8 ;  /* 0x000000080007a310 */ /* 0x000e240000301000 */
[----:B0-----:R-:W-:Y:S01]  /*19d0*/  FADD R7, R6, R7 ;  /* 0x0000000706077221 */ /* 0x001fe20000000000 */
[----:B------:R-:W-:-:S04]  /*19e0*/  MOV R6, 0x3f000000 ;  /* 0x3f00000000067802 */ /* 0x000fc80000000f00 */
[----:B------:R-:W-:-:S05]  /*19f0*/  LOP3.LUT R6, R6, 0x80000000, R7, 0xb8, !PT ;  /* 0x8000000006067812 */ /* 0x000fca00078eb807 */
[----:B------:R-:W-:-:S06]  /*1a00*/  FADD.RZ R10, R7, R6 ;  /* 0x00000006070a7221 */ /* 0x000fcc000000c000 */
[----:B------:R-:W0:Y:S02]  /*1a10*/  FRND.TRUNC R10, R10 ;  /* 0x0000000a000a7307 */ /* 0x000e24000020d000 */
[----:B0-----:R-:W-:Y:S01]  /*1a20*/  FADD R11, R7, -R10 ;  /* 0x8000000a070b7221 */ /* 0x001fe20000000000 */
[----:B------:R-:W-:-:S04]  /*1a30*/  IMAD.WIDE R6, R3, 0x4, R16 ;  /* 0x0000000403067825 */ /* 0x000fc800078e0210 */
[----:B------:R0:W-:Y:S04]  /*1a40*/  STG.E desc[UR10][R4.64], R11 ;  /* 0x0000000b04007986 */ /* 0x0001e8000c10190a */
[----:B------:R0:W-:Y:S02]  /*1a50*/  STG.E desc[UR10][R6.64], R10 ;  /* 0x0000000a06007986 */ /* 0x0001e4000c10190a */
.L_x_43:
[----:B------:R-:W-:Y:S05]  /*1a60*/  BSYNC.RECONVERGENT B0 ;  /* 0x0000000000007941 */ /* 0x000fea0003800200 */
.L_x_42:
[----:B------:R-:W-:-:S04]  /*1a70*/  IADD3 R2, PT, PT, R0, R2, RZ ;  /* 0x0000000200027210 */ /* 0x000fc80007ffe0ff */
[----:B------:R-:W-:-:S13]  /*1a80*/  ISETP.GE.AND P0, PT, R2, R19, PT ;  /* 0x000000130200720c */ /* 0x000fda0003f06270 */
[----:B------:R-:W-:Y:S05]  /*1a90*/  @!P0 BRA `(.L_x_36) ;  /* 0xfffffffc00408947 */ /* 0x000fea000383ffff */
[----:B------:R-:W-:Y:S05]  /*1aa0*/  EXIT ;  /* 0x000000000000794d */ /* 0x000fea0003800000 */
.L_x_46:
[----:B------:R-:W-:-:S00]  /*1ab0*/  BRA `(.L_x_46) ;  /* 0xfffffffc00fc7947 */ /* 0x000fc0000383ffff */
[----:B------:R-:W-:-:S00]  /*1ac0*/  NOP ;  /* 0x0000000000007918 */ /* 0x000fc00000000000 */
        /* <DEDUP_REMOVED lines=11> */
.L_x_47:


//--------------------- .nv.shared.reserved.0     --------------------------
	.section	.nv.shared.reserved.0,"aw",@nobits
	.weak		__nv_reservedSMEM_offset_0_alias
	.size		__nv_reservedSMEM_offset_0_alias, 0, 64
	.other		__nv_reservedSMEM_offset_0_alias,@"STO_CUDA_RESERVED_SHARED STV_DEFAULT"
__nv_reservedSMEM_offset_0_alias:
	.zero		0
	.zero		64


//--------------------- .nv.constant0._Z6ditherPKfPfS1_iiii --------------------------
	.section	.nv.constant0._Z6ditherPKfPfS1_iiii,"a",@progbits
	.sectionflags	@""
	.align	4
.nv.constant0._Z6ditherPKfPfS1_iiii:
	.zero		936


//--------------------- SYMBOLS --------------------------

	.type		.nv.reservedSmem.offset0,@object
	.size		.nv.reservedSmem.offset0,0x4
